// auto-generated by cutlass_sweep.gemm — config: {"arch": "sm_90", "cluster_m": 1, "cluster_n": 1, "dtype": "fp16", "dtype_b": "fp16", "layout": "nt", "stages": 0, "tile_k": 64, "tile_m": 256, "tile_n": 64}
#include "cutlass/cutlass.h"
#include "cutlass/gemm/collective/collective_builder.hpp"
#include "cutlass/gemm/device/gemm_universal_adapter.h"
#include "cutlass/gemm/kernel/gemm_universal.hpp"
#include "cutlass/epilogue/collective/collective_builder.hpp"

using ElemA = cutlass::half_t;
using ElemB = cutlass::half_t;
using ElemCD = cutlass::half_t;
using Acc  = float;
using TileShape    = cute::Shape<cute::_256, cute::_64, cute::_64>;
using ClusterShape = cute::Shape<cute::_1, cute::_1, cute::_1>;

using CollectiveEpilogue = typename cutlass::epilogue::collective::CollectiveBuilder<
    cutlass::arch::Sm90, cutlass::arch::OpClassTensorOp,
    TileShape, ClusterShape,
    cutlass::epilogue::collective::EpilogueTileAuto,
    Acc, Acc,
    ElemCD, cutlass::layout::RowMajor, 128 / cutlass::sizeof_bits<ElemCD>::value,
    ElemCD, cutlass::layout::RowMajor, 128 / cutlass::sizeof_bits<ElemCD>::value,
    cutlass::epilogue::collective::EpilogueScheduleAuto
  >::CollectiveOp;

using CollectiveMainloop = typename cutlass::gemm::collective::CollectiveBuilder<
    cutlass::arch::Sm90, cutlass::arch::OpClassTensorOp,
    ElemA, cutlass::layout::RowMajor, 128 / cutlass::sizeof_bits<ElemA>::value,
    ElemB, cutlass::layout::ColumnMajor, 128 / cutlass::sizeof_bits<ElemB>::value,
    Acc,
    TileShape, ClusterShape,
    cutlass::gemm::collective::StageCountAutoCarveout<static_cast<int>(sizeof(typename CollectiveEpilogue::SharedStorage))>,
    cutlass::gemm::collective::KernelScheduleAuto
  >::CollectiveOp;

using GemmKernel = cutlass::gemm::kernel::GemmUniversal<
    cute::Shape<int,int,int,int>,
    CollectiveMainloop,
    CollectiveEpilogue
>;
using Gemm = cutlass::gemm::device::GemmUniversalAdapter<GemmKernel>;

// Force the device kernel symbol into the cubin without needing a host main.
auto* _anchor = &cutlass::device_kernel<GemmKernel>;


// ===== COMPILED SASS (sm_90a) =====

	.target	sm_90a

	.elftype	@"ET_EXEC"


//--------------------- .note.nv.tkinfo           --------------------------
	.section	.note.nv.tkinfo,"",@"SHT_NOTE"
	.sectionflags	@"SHF_NOTE_NV_TKINFO"
	.tkinfo
        /*0018*/ 	.word	0x00000002
        /*0030*/ 	.string	""
        /*0030*/ 	.string	"ptxas"
        /*0030*/ 	.string	"Cuda compilation tools, release 13.0, V13.0.88"
        /*0030*/ 	.string	"Build cuda_13.0.r13.0/compiler.36424714_0"
        /*0030*/ 	.string	"-arch sm_90a -m 64 "



//--------------------- .note.nv.cuinfo           --------------------------
	.section	.note.nv.cuinfo,"",@"SHT_NOTE"
	.sectionflags	@"SHF_NOTE_NV_CUINFO"
        /*0018*/ 	.short	0x0002
        /*001a*/ 	.short	0x005a
        /*001c*/ 	.short	0x0082
	.zero		2


//--------------------- .nv.info                  --------------------------
	.section	.nv.info,"",@"SHT_CUDA_INFO"
	.align	4


	//----- nvinfo : EIATTR_REGCOUNT
	.align		4
        /*0000*/ 	.byte	0x04, 0x2f
        /*0002*/ 	.short	(.L_15 - .L_14)
	.align		4
.L_14:
        /*0004*/ 	.word	index@(_ZN7cutlass13device_kernelINS_4gemm6kernel13GemmUniversalIN4cute5tupleIJiiiiEEENS1_10collective13CollectiveMmaINS1_34MainloopSm90TmaGmmaWarpSpecializedILi5ENS5_IJNS4_1CILi1EEESB_SB_EEENS1_35KernelTmaWarpSpecializedCooperativeEEENS5_IJNSA_ILi256EEENSA_ILi64EEESG_EEENS_6half_tENS5_IJlSB_lEEESI_SJ_NS4_8TiledMMAINS4_8MMA_AtomIJNS4_4SM904GMMA25MMA_64x64x16_F32F16F16_SSILNSN_5MajorE0ELSP_0ELNSN_7ScaleInE1ELSQ_1EEEEEENS4_6LayoutINS5_IJNSA_ILi2EEESB_SB_EEENS5_IJSB_NSA_ILi0EEESW_EEEEENS5_IJNS4_10UnderscoreESZ_SZ_EEEEENS4_13SM90_TMA_LOADENS4_14ComposedLayoutINS4_7SwizzleILi3ELi4ELi3EEENS4_18smem_ptr_flag_bitsILi16EEENST_INS5_IJNSA_ILi8EEESG_EEENS5_IJSG_SB_EEEEEEEvNS4_8identityES12_S1C_vS1D_EENS_8epilogue10collective6detail29Sm90TmaWarpSpecializedAdapterINS1G_15DefaultEpilogueISI_SJ_SJ_NS1F_6thread17LinearCombinationISI_Li1EffLNS1K_9ScaleType4KindE0ELNS_15FloatRoundStyleE2ESI_EENS1_15EpilogueDefaultEEEEEvvEEEEvNT_6ParamsE)
        /*0008*/ 	.word	0x000000a8


	//----- nvinfo : EIATTR_FRAME_SIZE
	.align		4
.L_15:
        /*000c*/ 	.byte	0x04, 0x11
        /*000e*/ 	.short	(.L_17 - .L_16)
	.align		4
.L_16:
        /*0010*/ 	.word	index@(_ZN7cutlass13device_kernelINS_4gemm6kernel13GemmUniversalIN4cute5tupleIJiiiiEEENS1_10collective13CollectiveMmaINS1_34MainloopSm90TmaGmmaWarpSpecializedILi5ENS5_IJNS4_1CILi1EEESB_SB_EEENS1_35KernelTmaWarpSpecializedCooperativeEEENS5_IJNSA_ILi256EEENSA_ILi64EEESG_EEENS_6half_tENS5_IJlSB_lEEESI_SJ_NS4_8TiledMMAINS4_8MMA_AtomIJNS4_4SM904GMMA25MMA_64x64x16_F32F16F16_SSILNSN_5MajorE0ELSP_0ELNSN_7ScaleInE1ELSQ_1EEEEEENS4_6LayoutINS5_IJNSA_ILi2EEESB_SB_EEENS5_IJSB_NSA_ILi0EEESW_EEEEENS5_IJNS4_10UnderscoreESZ_SZ_EEEEENS4_13SM90_TMA_LOADENS4_14ComposedLayoutINS4_7SwizzleILi3ELi4ELi3EEENS4_18smem_ptr_flag_bitsILi16EEENST_INS5_IJNSA_ILi8EEESG_EEENS5_IJSG_SB_EEEEEEEvNS4_8identityES12_S1C_vS1D_EENS_8epilogue10collective6detail29Sm90TmaWarpSpecializedAdapterINS1G_15DefaultEpilogueISI_SJ_SJ_NS1F_6thread17LinearCombinationISI_Li1EffLNS1K_9ScaleType4KindE0ELNS_15FloatRoundStyleE2ESI_EENS1_15EpilogueDefaultEEEEEvvEEEEvNT_6ParamsE)
        /*0014*/ 	.word	0x00000000


	//----- nvinfo : EIATTR_MIN_STACK_SIZE
	.align		4
.L_17:
        /*0018*/ 	.byte	0x04, 0x12
        /*001a*/ 	.short	(.L_19 - .L_18)
	.align		4
.L_18:
        /*001c*/ 	.word	index@(_ZN7cutlass13device_kernelINS_4gemm6kernel13GemmUniversalIN4cute5tupleIJiiiiEEENS1_10collective13CollectiveMmaINS1_34MainloopSm90TmaGmmaWarpSpecializedILi5ENS5_IJNS4_1CILi1EEESB_SB_EEENS1_35KernelTmaWarpSpecializedCooperativeEEENS5_IJNSA_ILi256EEENSA_ILi64EEESG_EEENS_6half_tENS5_IJlSB_lEEESI_SJ_NS4_8TiledMMAINS4_8MMA_AtomIJNS4_4SM904GMMA25MMA_64x64x16_F32F16F16_SSILNSN_5MajorE0ELSP_0ELNSN_7ScaleInE1ELSQ_1EEEEEENS4_6LayoutINS5_IJNSA_ILi2EEESB_SB_EEENS5_IJSB_NSA_ILi0EEESW_EEEEENS5_IJNS4_10UnderscoreESZ_SZ_EEEEENS4_13SM90_TMA_LOADENS4_14ComposedLayoutINS4_7SwizzleILi3ELi4ELi3EEENS4_18smem_ptr_flag_bitsILi16EEENST_INS5_IJNSA_ILi8EEESG_EEENS5_IJSG_SB_EEEEEEEvNS4_8identityES12_S1C_vS1D_EENS_8epilogue10collective6detail29Sm90TmaWarpSpecializedAdapterINS1G_15DefaultEpilogueISI_SJ_SJ_NS1F_6thread17LinearCombinationISI_Li1EffLNS1K_9ScaleType4KindE0ELNS_15FloatRoundStyleE2ESI_EENS1_15EpilogueDefaultEEEEEvvEEEEvNT_6ParamsE)
        /*0020*/ 	.word	0x00000000
.L_19:


//--------------------- .nv.compat                --------------------------
	.section	.nv.compat,"",@"SHT_CUDA_COMPAT_INFO"
	.align	4
        /*0000*/ 	.byte	0x02, 0x09, 0x01, 0x00, 0x02, 0x02, 0x04, 0x00, 0x02, 0x05, 0x05, 0x00, 0x03, 0x07, 0x01, 0x01
        /*0010*/ 	.byte	0x02, 0x03, 0x01, 0x00, 0x02, 0x06, 0x01, 0x00, 0x04, 0x0b, 0x08, 0x00, 0x00, 0x00, 0x00, 0x00
        /*0020*/ 	.byte	0x00, 0x00, 0x00, 0x00


//--------------------- .nv.info._ZN7cutlass13device_kernelINS_4gemm6kernel13GemmUniversalIN4cute5tupleIJiiiiEEENS1_10collective13CollectiveMmaINS1_34MainloopSm90TmaGmmaWarpSpecializedILi5ENS5_IJNS4_1CILi1EEESB_SB_EEENS1_35KernelTmaWarpSpecializedCooperativeEEENS5_IJNSA_ILi256EEENSA_ILi64EEESG_EEENS_6half_tENS5_IJlSB_lEEESI_SJ_NS4_8TiledMMAINS4_8MMA_AtomIJNS4_4SM904GMMA25MMA_64x64x16_F32F16F16_SSILNSN_5MajorE0ELSP_0ELNSN_7ScaleInE1ELSQ_1EEEEEENS4_6LayoutINS5_IJNSA_ILi2EEESB_SB_EEENS5_IJSB_NSA_ILi0EEESW_EEEEENS5_IJNS4_10UnderscoreESZ_SZ_EEEEENS4_13SM90_TMA_LOADENS4_14ComposedLayoutINS4_7SwizzleILi3ELi4ELi3EEENS4_18smem_ptr_flag_bitsILi16EEENST_INS5_IJNSA_ILi8EEESG_EEENS5_IJSG_SB_EEEEEEEvNS4_8identityES12_S1C_vS1D_EENS_8epilogue10collective6detail29Sm90TmaWarpSpecializedAdapterINS1G_15DefaultEpilogueISI_SJ_SJ_NS1F_6thread17LinearCombinationISI_Li1EffLNS1K_9ScaleType4KindE0ELNS_15FloatRoundStyleE2ESI_EENS1_15EpilogueDefaultEEEEEvvEEEEvNT_6ParamsE --------------------------
	.section	.nv.info._ZN7cutlass13device_kernelINS_4gemm6kernel13GemmUniversalIN4cute5tupleIJiiiiEEENS1_10collective13CollectiveMmaINS1_34MainloopSm90TmaGmmaWarpSpecializedILi5ENS5_IJNS4_1CILi1EEESB_SB_EEENS1_35KernelTmaWarpSpecializedCooperativeEEENS5_IJNSA_ILi256EEENSA_ILi64EEESG_EEENS_6half_tENS5_IJlSB_lEEESI_SJ_NS4_8TiledMMAINS4_8MMA_AtomIJNS4_4SM904GMMA25MMA_64x64x16_F32F16F16_SSILNSN_5MajorE0ELSP_0ELNSN_7ScaleInE1ELSQ_1EEEEEENS4_6LayoutINS5_IJNSA_ILi2EEESB_SB_EEENS5_IJSB_NSA_ILi0EEESW_EEEEENS5_IJNS4_10UnderscoreESZ_SZ_EEEEENS4_13SM90_TMA_LOADENS4_14ComposedLayoutINS4_7SwizzleILi3ELi4ELi3EEENS4_18smem_ptr_flag_bitsILi16EEENST_INS5_IJNSA_ILi8EEESG_EEENS5_IJSG_SB_EEEEEEEvNS4_8identityES12_S1C_vS1D_EENS_8epilogue10collective6detail29Sm90TmaWarpSpecializedAdapterINS1G_15DefaultEpilogueISI_SJ_SJ_NS1F_6thread17LinearCombinationISI_Li1EffLNS1K_9ScaleType4KindE0ELNS_15FloatRoundStyleE2ESI_EENS1_15EpilogueDefaultEEEEEvvEEEEvNT_6ParamsE,"",@"SHT_CUDA_INFO"
	.sectionflags	@""
	.align	4


	//----- nvinfo : EIATTR_CUDA_API_VERSION
	.align		4
        /*0000*/ 	.byte	0x04, 0x37
        /*0002*/ 	.short	(.L_21 - .L_20)
.L_20:
        /*0004*/ 	.word	0x00000082


	//----- nvinfo : EIATTR_KPARAM_INFO
	.align		4
.L_21:
        /*0008*/ 	.byte	0x04, 0x17
        /*000a*/ 	.short	(.L_23 - .L_22)
.L_22:
        /*000c*/ 	.word	0x00000000
        /*0010*/ 	.short	0x0000
        /*0012*/ 	.short	0x0070
        /*0014*/ 	.byte	0x00, 0xf0, 0x01, 0x10


	//----- nvinfo : EIATTR_SPARSE_MMA_MASK
	.align		4
.L_23:
        /*0018*/ 	.byte	0x03, 0x50
        /*001a*/ 	.short	0x0000


	//----- nvinfo : EIATTR_MAXREG_COUNT
	.align		4
        /*001c*/ 	.byte	0x03, 0x1b
        /*001e*/ 	.short	0x00a8


	//----- nvinfo : EIATTR_NUM_BARRIERS
	.align		4
        /*0020*/ 	.byte	0x02, 0x4c
        /*0022*/ 	.byte	0x01
	.zero		1


	//----- nvinfo : EIATTR_EXTERNS
	.align		4
        /*0024*/ 	.byte	0x04, 0x0f
        /*0026*/ 	.short	(.L_25 - .L_24)


	//   ....[0]....
	.align		4
.L_24:
        /*0028*/ 	.word	index@(__assertfail)


	//----- nvinfo : EIATTR_MERCURY_ISA_VERSION
	.align		4
.L_25:
        /*002c*/ 	.byte	0x03, 0x5f
        /*002e*/ 	.short	0x0101


	//----- nvinfo : EIATTR_INT_WARP_WIDE_INSTR_OFFSETS
	.align		4
        /*0030*/ 	.byte	0x04, 0x31
        /*0032*/ 	.short	(.L_27 - .L_26)


	//   ....[0]....
.L_26:
        /*0034*/ 	.word	0x000003a0


	//   ....[1]....
        /*0038*/ 	.word	0x000003b0


	//   ....[2]....
        /*003c*/ 	.word	0x000004f0


	//----- nvinfo : EIATTR_COOP_GROUP_MASK_REGIDS
	.align		4
.L_27:
        /*0040*/ 	.byte	0x04, 0x29
        /*0042*/ 	.short	(.L_29 - .L_28)


	//   ....[0]....
.L_28:
        /*0044*/ 	.word	0xffffffff


	//   ....[1]....
        /*0048*/ 	.word	0xffffffff


	//   ....[2]....
        /*004c*/ 	.word	0xffffffff


	//   ....[3]....
        /*0050*/ 	.word	0xffffffff


	//   ....[4]....
        /*0054*/ 	.word	0xffffffff


	//----- nvinfo : EIATTR_COOP_GROUP_INSTR_OFFSETS
	.align		4
.L_29:
        /*0058*/ 	.byte	0x04, 0x28
        /*005a*/ 	.short	(.L_31 - .L_30)


	//   ....[0]....
.L_30:
        /*005c*/ 	.word	0x00000060


	//   ....[1]....
        /*0060*/ 	.word	0x00000070


	//   ....[2]....
        /*0064*/ 	.word	0x00000130


	//   ....[3]....
        /*0068*/ 	.word	0x000002e0


	//   ....[4]....
        /*006c*/ 	.word	0x00000fa0


	//----- nvinfo : EIATTR_REG_RECONFIG
	.align		4
.L_31:
        /*0070*/ 	.byte	0x01, 0x54
	.zero		2


	//----- nvinfo : EIATTR_SYSCALL_OFFSETS
	.align		4
        /*0074*/ 	.byte	0x04, 0x46
        /*0076*/ 	.short	(.L_33 - .L_32)


	//   ....[0]....
.L_32:
        /*0078*/ 	.word	0x00001160


	//----- nvinfo : EIATTR_MBARRIER_INSTR_OFFSETS
	.align		4
.L_33:
        /*007c*/ 	.byte	0x04, 0x39
        /*007e*/ 	.short	(.L_35 - .L_34)


	//   ....[0]....
.L_34:
        /*0080*/ 	.word	0x00000230
        /*0084*/ 	.word	0x000000ff
        /*0088*/ 	.word	0x00000000
        /*008c*/ 	.short	0x0100
        /*008e*/ 	.byte	0x08
	.zero		1


	//   ....[1]....
        /*0090*/ 	.word	0x00000240
        /*0094*/ 	.word	0x000000ff
        /*0098*/ 	.word	0x00000028
        /*009c*/ 	.short	0x0100
        /*009e*/ 	.byte	0x08
	.zero		1


	//   ....[2]....
        /*00a0*/ 	.word	0x00000250
        /*00a4*/ 	.word	0x000000ff
        /*00a8*/ 	.word	0x00000008
        /*00ac*/ 	.short	0x0100
        /*00ae*/ 	.byte	0x08
	.zero		1


	//   ....[3]....
        /*00b0*/ 	.word	0x00000260
        /*00b4*/ 	.word	0x000000ff
        /*00b8*/ 	.word	0x00000030
        /*00bc*/ 	.short	0x0100
        /*00be*/ 	.byte	0x08
	.zero		1


	//   ....[4]....
        /*00c0*/ 	.word	0x00000270
        /*00c4*/ 	.word	0x000000ff
        /*00c8*/ 	.word	0x00000010
        /*00cc*/ 	.short	0x0100
        /*00ce*/ 	.byte	0x08
	.zero		1


	//   ....[5]....
        /*00d0*/ 	.word	0x00000280
        /*00d4*/ 	.word	0x000000ff
        /*00d8*/ 	.word	0x00000038
        /*00dc*/ 	.short	0x0100
        /*00de*/ 	.byte	0x08
	.zero		1


	//   ....[6]....
        /*00e0*/ 	.word	0x00000290
        /*00e4*/ 	.word	0x000000ff
        /*00e8*/ 	.word	0x00000018
        /*00ec*/ 	.short	0x0100
        /*00ee*/ 	.byte	0x08
	.zero		1


	//   ....[7]....
        /*00f0*/ 	.word	0x000002a0
        /*00f4*/ 	.word	0x000000ff
        /*00f8*/ 	.word	0x00000040
        /*00fc*/ 	.short	0x0100
        /*00fe*/ 	.byte	0x08
	.zero		1


	//   ....[8]....
        /*0100*/ 	.word	0x000002b0
        /*0104*/ 	.word	0x000000ff
        /*0108*/ 	.word	0x00000020
        /*010c*/ 	.short	0x0100
        /*010e*/ 	.byte	0x08
	.zero		1


	//   ....[9]....
        /*0110*/ 	.word	0x000002c0
        /*0114*/ 	.word	0x000000ff
        /*0118*/ 	.word	0x00000048
        /*011c*/ 	.short	0x0100
        /*011e*/ 	.byte	0x08
	.zero		1


	//   ....[10]....
        /*0120*/ 	.word	0x00000560
        /*0124*/ 	.word	0x000000ff
        /*0128*/ 	.word	0x00000060
        /*012c*/ 	.short	0x0100
        /*012e*/ 	.byte	0x06
	.zero		1


	//   ....[11]....
        /*0130*/ 	.word	0x000005c0
        /*0134*/ 	.word	0x000000ff
        /*0138*/ 	.word	0x00000068
        /*013c*/ 	.short	0x0100
        /*013e*/ 	.byte	0x06
	.zero		1


	//   ....[12]....
        /*0140*/ 	.word	0x000011e0
        /*0144*/ 	.word	0x00000003
        /*0148*/ 	.word	0x00000000
        /*014c*/ 	.short	0x010a
        /*014e*/ 	.byte	0x3f
	.zero		1


	//   ....[13]....
        /*0150*/ 	.word	0x00001220
        /*0154*/ 	.word	0x00000003
        /*0158*/ 	.word	0x00000000
        /*015c*/ 	.short	0x010a
        /*015e*/ 	.byte	0x3f
	.zero		1


	//   ....[14]....
        /*0160*/ 	.word	0x00001740
        /*0164*/ 	.word	0x000000ff
        /*0168*/ 	.word	0x00000000
        /*016c*/ 	.short	0x010a
        /*016e*/ 	.byte	0x08
	.zero		1


	//   ....[15]....
        /*0170*/ 	.word	0x00001780
        /*0174*/ 	.word	0x000000ff
        /*0178*/ 	.word	0x00000000
        /*017c*/ 	.short	0x010a
        /*017e*/ 	.byte	0x08
	.zero		1


	//   ....[16]....
        /*0180*/ 	.word	0x00001b60
        /*0184*/ 	.word	0x000000ff
        /*0188*/ 	.word	0x00000000
        /*018c*/ 	.short	0x0101
        /*018e*/ 	.byte	0x08
	.zero		1


	//   ....[17]....
        /*0190*/ 	.word	0x00001d60
        /*0194*/ 	.word	0x000000ff
        /*0198*/ 	.word	0x00000000
        /*019c*/ 	.short	0x0101
        /*019e*/ 	.byte	0x06
	.zero		1


	//   ....[18]....
        /*01a0*/ 	.word	0x00007e50
        /*01a4*/ 	.word	0x0000000e
        /*01a8*/ 	.word	0x00000028
        /*01ac*/ 	.short	0x010a
        /*01ae*/ 	.byte	0x3f
	.zero		1


	//   ....[19]....
        /*01b0*/ 	.word	0x000081d0
        /*01b4*/ 	.word	0x00000006
        /*01b8*/ 	.word	0x00000068
        /*01bc*/ 	.short	0x0101
        /*01be*/ 	.byte	0x3f
	.zero		1


	//   ....[20]....
        /*01c0*/ 	.word	0x00008900
        /*01c4*/ 	.word	0x00000007
        /*01c8*/ 	.word	0x00000000
        /*01cc*/ 	.short	0x010a
        /*01ce*/ 	.byte	0x3f
	.zero		1


	//   ....[21]....
        /*01d0*/ 	.word	0x00008980
        /*01d4*/ 	.word	0x00000009
        /*01d8*/ 	.word	0x00000000
        /*01dc*/ 	.short	0x010a
        /*01de*/ 	.byte	0x3f
	.zero		1


	//   ....[22]....
        /*01e0*/ 	.word	0x00008a10
        /*01e4*/ 	.word	0x00000006
        /*01e8*/ 	.word	0x00000000
        /*01ec*/ 	.short	0x010a
        /*01ee*/ 	.byte	0x3f
	.zero		1


	//   ....[23]....
        /*01f0*/ 	.word	0x00008aa0
        /*01f4*/ 	.word	0x00000009
        /*01f8*/ 	.word	0x00000000
        /*01fc*/ 	.short	0x010a
        /*01fe*/ 	.byte	0x3f
	.zero		1


	//   ....[24]....
        /*0200*/ 	.word	0x00008b30
        /*0204*/ 	.word	0x00000003
        /*0208*/ 	.word	0x00000000
        /*020c*/ 	.short	0x010a
        /*020e*/ 	.byte	0x3f
	.zero		1


	//   ....[25]....
        /*0210*/ 	.word	0x00008b90
        /*0214*/ 	.word	0x00000003
        /*0218*/ 	.word	0x00000000
        /*021c*/ 	.short	0x010a
        /*021e*/ 	.byte	0x3f
	.zero		1


	//   ....[26]....
        /*0220*/ 	.word	0x00008bf0
        /*0224*/ 	.word	0x00000004
        /*0228*/ 	.word	0x00000000
        /*022c*/ 	.short	0x010a
        /*022e*/ 	.byte	0x3f
	.zero		1


	//   ....[27]....
        /*0230*/ 	.word	0x00008cc0
        /*0234*/ 	.word	0x0000000e
        /*0238*/ 	.word	0x00000028
        /*023c*/ 	.short	0x010a
        /*023e*/ 	.byte	0x3f
	.zero		1


	//   ....[28]....
        /*0240*/ 	.word	0x00008d90
        /*0244*/ 	.word	0x00000007
        /*0248*/ 	.word	0x00000000
        /*024c*/ 	.short	0x010a
        /*024e*/ 	.byte	0x3f
	.zero		1


	//   ....[29]....
        /*0250*/ 	.word	0x00008de0
        /*0254*/ 	.word	0x00000009
        /*0258*/ 	.word	0x00000000
        /*025c*/ 	.short	0x010a
        /*025e*/ 	.byte	0x3f
	.zero		1


	//   ....[30]....
        /*0260*/ 	.word	0x00008e30
        /*0264*/ 	.word	0x00000006
        /*0268*/ 	.word	0x00000000
        /*026c*/ 	.short	0x010a
        /*026e*/ 	.byte	0x3f
	.zero		1


	//   ....[31]....
        /*0270*/ 	.word	0x00008e80
        /*0274*/ 	.word	0x00000009
        /*0278*/ 	.word	0x00000000
        /*027c*/ 	.short	0x010a
        /*027e*/ 	.byte	0x3f
	.zero		1


	//----- nvinfo : EIATTR_NUM_MBARRIERS
	.align		4
.L_35:
        /*0280*/ 	.byte	0x03, 0x38
        /*0282*/ 	.short	0x000c


	//----- nvinfo : EIATTR_EXIT_INSTR_OFFSETS
	.align		4
        /*0284*/ 	.byte	0x04, 0x1c
        /*0286*/ 	.short	(.L_37 - .L_36)


	//   ....[0]....
.L_36:
        /*0288*/ 	.word	0x00000610


	//   ....[1]....
        /*028c*/ 	.word	0x00000ed0


	//   ....[2]....
        /*0290*/ 	.word	0x000074c0


	//   ....[3]....
        /*0294*/ 	.word	0x00007af0


	//   ....[4]....
        /*0298*/ 	.word	0x00008b80


	//----- nvinfo : EIATTR_MAX_THREADS
	.align		4
.L_37:
        /*029c*/ 	.byte	0x04, 0x05
        /*029e*/ 	.short	(.L_39 - .L_38)
.L_38:
        /*02a0*/ 	.word	0x00000180
        /*02a4*/ 	.word	0x00000001
        /*02a8*/ 	.word	0x00000001


	//----- nvinfo : EIATTR_CRS_STACK_SIZE
	.align		4
.L_39:
        /*02ac*/ 	.byte	0x04, 0x1e
        /*02ae*/ 	.short	(.L_41 - .L_40)
.L_40:
        /*02b0*/ 	.word	0x00000000


	//----- nvinfo : EIATTR_CBANK_PARAM_SIZE
	.align		4
.L_41:
        /*02b4*/ 	.byte	0x03, 0x19
        /*02b6*/ 	.short	0x0470


	//----- nvinfo : EIATTR_PARAM_CBANK
	.align		4
        /*02b8*/ 	.byte	0x04, 0x0a
        /*02ba*/ 	.short	(.L_43 - .L_42)
	.align		4
.L_42:
        /*02bc*/ 	.word	index@(.nv.constant0._ZN7cutlass13device_kernelINS_4gemm6kernel13GemmUniversalIN4cute5tupleIJiiiiEEENS1_10collective13CollectiveMmaINS1_34MainloopSm90TmaGmmaWarpSpecializedILi5ENS5_IJNS4_1CILi1EEESB_SB_EEENS1_35KernelTmaWarpSpecializedCooperativeEEENS5_IJNSA_ILi256EEENSA_ILi64EEESG_EEENS_6half_tENS5_IJlSB_lEEESI_SJ_NS4_8TiledMMAINS4_8MMA_AtomIJNS4_4SM904GMMA25MMA_64x64x16_F32F16F16_SSILNSN_5MajorE0ELSP_0ELNSN_7ScaleInE1ELSQ_1EEEEEENS4_6LayoutINS5_IJNSA_ILi2EEESB_SB_EEENS5_IJSB_NSA_ILi0EEESW_EEEEENS5_IJNS4_10UnderscoreESZ_SZ_EEEEENS4_13SM90_TMA_LOADENS4_14ComposedLayoutINS4_7SwizzleILi3ELi4ELi3EEENS4_18smem_ptr_flag_bitsILi16EEENST_INS5_IJNSA_ILi8EEESG_EEENS5_IJSG_SB_EEEEEEEvNS4_8identityES12_S1C_vS1D_EENS_8epilogue10collective6detail29Sm90TmaWarpSpecializedAdapterINS1G_15DefaultEpilogueISI_SJ_SJ_NS1F_6thread17LinearCombinationISI_Li1EffLNS1K_9ScaleType4KindE0ELNS_15FloatRoundStyleE2ESI_EENS1_15EpilogueDefaultEEEEEvvEEEEvNT_6ParamsE)
        /*02c0*/ 	.short	0x0210
        /*02c2*/ 	.short	0x0470


	//----- nvinfo : EIATTR_SW_WAR
	.align		4
.L_43:
        /*02c4*/ 	.byte	0x04, 0x36
        /*02c6*/ 	.short	(.L_45 - .L_44)
.L_44:
        /*02c8*/ 	.word	0x00000008
.L_45:


//--------------------- .nv.callgraph             --------------------------
	.section	.nv.callgraph,"",@"SHT_CUDA_CALLGRAPH"
	.align	4
	.sectionentsize	8
	.align		4
        /*0000*/ 	.word	0x00000000
	.align		4
        /*0004*/ 	.word	0xffffffff
	.align		4
        /*0008*/ 	.word	index@(_ZN7cutlass13device_kernelINS_4gemm6kernel13GemmUniversalIN4cute5tupleIJiiiiEEENS1_10collective13CollectiveMmaINS1_34MainloopSm90TmaGmmaWarpSpecializedILi5ENS5_IJNS4_1CILi1EEESB_SB_EEENS1_35KernelTmaWarpSpecializedCooperativeEEENS5_IJNSA_ILi256EEENSA_ILi64EEESG_EEENS_6half_tENS5_IJlSB_lEEESI_SJ_NS4_8TiledMMAINS4_8MMA_AtomIJNS4_4SM904GMMA25MMA_64x64x16_F32F16F16_SSILNSN_5MajorE0ELSP_0ELNSN_7ScaleInE1ELSQ_1EEEEEENS4_6LayoutINS5_IJNSA_ILi2EEESB_SB_EEENS5_IJSB_NSA_ILi0EEESW_EEEEENS5_IJNS4_10UnderscoreESZ_SZ_EEEEENS4_13SM90_TMA_LOADENS4_14ComposedLayoutINS4_7SwizzleILi3ELi4ELi3EEENS4_18smem_ptr_flag_bitsILi16EEENST_INS5_IJNSA_ILi8EEESG_EEENS5_IJSG_SB_EEEEEEEvNS4_8identityES12_S1C_vS1D_EENS_8epilogue10collective6detail29Sm90TmaWarpSpecializedAdapterINS1G_15DefaultEpilogueISI_SJ_SJ_NS1F_6thread17LinearCombinationISI_Li1EffLNS1K_9ScaleType4KindE0ELNS_15FloatRoundStyleE2ESI_EENS1_15EpilogueDefaultEEEEEvvEEEEvNT_6ParamsE)
	.align		4
        /*000c*/ 	.word	index@(__assertfail)
	.align		4
        /*0010*/ 	.word	0x00000000
	.align		4
        /*0014*/ 	.word	0xfffffffe
	.align		4
        /*0018*/ 	.word	0x00000000
	.align		4
        /*001c*/ 	.word	0xfffffffd
	.align		4
        /*0020*/ 	.word	0x00000000
	.align		4
        /*0024*/ 	.word	0xfffffffc


//--------------------- .nv.constant4             --------------------------
	.section	.nv.constant4,"a",@progbits
	.align	8
	.align		8
.nv.constant4:
        /*0000*/ 	.dword	__assertfail
	.align		8
        /*0008*/ 	.dword	__unnamed_1
	.align		8
        /*0010*/ 	.dword	_ZN40_INTERNAL_1f4f834d_4_k_cu_c65210fa_246454cuda3std3__45__cpo5beginE
	.align		8
        /*0018*/ 	.dword	_ZN40_INTERNAL_1f4f834d_4_k_cu_c65210fa_246454cuda3std3__45__cpo3endE
	.align		8
        /*0020*/ 	.dword	_ZN40_INTERNAL_1f4f834d_4_k_cu_c65210fa_246454cuda3std3__45__cpo6cbeginE
	.align		8
        /*0028*/ 	.dword	_ZN40_INTERNAL_1f4f834d_4_k_cu_c65210fa_246454cuda3std3__45__cpo4cendE
	.align		8
        /*0030*/ 	.dword	_ZN40_INTERNAL_1f4f834d_4_k_cu_c65210fa_246454cuda3std3__442_GLOBAL__N__1f4f834d_4_k_cu_c65210fa_246456ignoreE
	.align		8
        /*0038*/ 	.dword	_ZN40_INTERNAL_1f4f834d_4_k_cu_c65210fa_246454cuda3std3__419piecewise_constructE
	.align		8
        /*0040*/ 	.dword	_ZN40_INTERNAL_1f4f834d_4_k_cu_c65210fa_246454cuda3std3__48in_placeE
	.align		8
        /*0048*/ 	.dword	_ZN40_INTERNAL_1f4f834d_4_k_cu_c65210fa_246454cuda3std6ranges3__45__cpo4swapE
	.align		8
        /*0050*/ 	.dword	_ZN40_INTERNAL_1f4f834d_4_k_cu_c65210fa_246454cuda3std6ranges3__45__cpo9iter_moveE
	.align		8
        /*0058*/ 	.dword	_ZN40_INTERNAL_1f4f834d_4_k_cu_c65210fa_246454cute7productE
	.align		8
        /*0060*/ 	.dword	_ZN40_INTERNAL_1f4f834d_4_k_cu_c65210fa_246454cute1_E
	.align		8
        /*0068*/ 	.dword	$str$22
	.align		8
        /*0070*/ 	.dword	$str$23


//--------------------- .text._ZN7cutlass13device_kernelINS_4gemm6kernel13GemmUniversalIN4cute5tupleIJiiiiEEENS1_10collective13CollectiveMmaINS1_34MainloopSm90TmaGmmaWarpSpecializedILi5ENS5_IJNS4_1CILi1EEESB_SB_EEENS1_35KernelTmaWarpSpecializedCooperativeEEENS5_IJNSA_ILi256EEENSA_ILi64EEESG_EEENS_6half_tENS5_IJlSB_lEEESI_SJ_NS4_8TiledMMAINS4_8MMA_AtomIJNS4_4SM904GMMA25MMA_64x64x16_F32F16F16_SSILNSN_5MajorE0ELSP_0ELNSN_7ScaleInE1ELSQ_1EEEEEENS4_6LayoutINS5_IJNSA_ILi2EEESB_SB_EEENS5_IJSB_NSA_ILi0EEESW_EEEEENS5_IJNS4_10UnderscoreESZ_SZ_EEEEENS4_13SM90_TMA_LOADENS4_14ComposedLayoutINS4_7SwizzleILi3ELi4ELi3EEENS4_18smem_ptr_flag_bitsILi16EEENST_INS5_IJNSA_ILi8EEESG_EEENS5_IJSG_SB_EEEEEEEvNS4_8identityES12_S1C_vS1D_EENS_8epilogue10collective6detail29Sm90TmaWarpSpecializedAdapterINS1G_15DefaultEpilogueISI_SJ_SJ_NS1F_6thread17LinearCombinationISI_Li1EffLNS1K_9ScaleType4KindE0ELNS_15FloatRoundStyleE2ESI_EENS1_15EpilogueDefaultEEEEEvvEEEEvNT_6ParamsE --------------------------
	.section	.text._ZN7cutlass13device_kernelINS_4gemm6kernel13GemmUniversalIN4cute5tupleIJiiiiEEENS1_10collective13CollectiveMmaINS1_34MainloopSm90TmaGmmaWarpSpecializedILi5ENS5_IJNS4_1CILi1EEESB_SB_EEENS1_35KernelTmaWarpSpecializedCooperativeEEENS5_IJNSA_ILi256EEENSA_ILi64EEESG_EEENS_6half_tENS5_IJlSB_lEEESI_SJ_NS4_8TiledMMAINS4_8MMA_AtomIJNS4_4SM904GMMA25MMA_64x64x16_F32F16F16_SSILNSN_5MajorE0ELSP_0ELNSN_7ScaleInE1ELSQ_1EEEEEENS4_6LayoutINS5_IJNSA_ILi2EEESB_SB_EEENS5_IJSB_NSA_ILi0EEESW_EEEEENS5_IJNS4_10UnderscoreESZ_SZ_EEEEENS4_13SM90_TMA_LOADENS4_14ComposedLayoutINS4_7SwizzleILi3ELi4ELi3EEENS4_18smem_ptr_flag_bitsILi16EEENST_INS5_IJNSA_ILi8EEESG_EEENS5_IJSG_SB_EEEEEEEvNS4_8identityES12_S1C_vS1D_EENS_8epilogue10collective6detail29Sm90TmaWarpSpecializedAdapterINS1G_15DefaultEpilogueISI_SJ_SJ_NS1F_6thread17LinearCombinationISI_Li1EffLNS1K_9ScaleType4KindE0ELNS_15FloatRoundStyleE2ESI_EENS1_15EpilogueDefaultEEEEEvvEEEEvNT_6ParamsE,"ax",@progbits
	.align	128
.text._ZN7cutlass13device_kernelINS_4gemm6kernel13GemmUniversalIN4cute5tupleIJiiiiEEENS1_10collective13CollectiveMmaINS1_34MainloopSm90TmaGmmaWarpSpecializedILi5ENS5_IJNS4_1CILi1EEESB_SB_EEENS1_35KernelTmaWarpSpecializedCooperativeEEENS5_IJNSA_ILi256EEENSA_ILi64EEESG_EEENS_6half_tENS5_IJlSB_lEEESI_SJ_NS4_8TiledMMAINS4_8MMA_AtomIJNS4_4SM904GMMA25MMA_64x64x16_F32F16F16_SSILNSN_5MajorE0ELSP_0ELNSN_7ScaleInE1ELSQ_1EEEEEENS4_6LayoutINS5_IJNSA_ILi2EEESB_SB_EEENS5_IJSB_NSA_ILi0EEESW_EEEEENS5_IJNS4_10UnderscoreESZ_SZ_EEEEENS4_13SM90_TMA_LOADENS4_14ComposedLayoutINS4_7SwizzleILi3ELi4ELi3EEENS4_18smem_ptr_flag_bitsILi16EEENST_INS5_IJNSA_ILi8EEESG_EEENS5_IJSG_SB_EEEEEEEvNS4_8identityES12_S1C_vS1D_EENS_8epilogue10collective6detail29Sm90TmaWarpSpecializedAdapterINS1G_15DefaultEpilogueISI_SJ_SJ_NS1F_6thread17LinearCombinationISI_Li1EffLNS1K_9ScaleType4KindE0ELNS_15FloatRoundStyleE2ESI_EENS1_15EpilogueDefaultEEEEEvvEEEEvNT_6ParamsE:
        .type           _ZN7cutlass13device_kernelINS_4gemm6kernel13GemmUniversalIN4cute5tupleIJiiiiEEENS1_10collective13CollectiveMmaINS1_34MainloopSm90TmaGmmaWarpSpecializedILi5ENS5_IJNS4_1CILi1EEESB_SB_EEENS1_35KernelTmaWarpSpecializedCooperativeEEENS5_IJNSA_ILi256EEENSA_ILi64EEESG_EEENS_6half_tENS5_IJlSB_lEEESI_SJ_NS4_8TiledMMAINS4_8MMA_AtomIJNS4_4SM904GMMA25MMA_64x64x16_F32F16F16_SSILNSN_5MajorE0ELSP_0ELNSN_7ScaleInE1ELSQ_1EEEEEENS4_6LayoutINS5_IJNSA_ILi2EEESB_SB_EEENS5_IJSB_NSA_ILi0EEESW_EEEEENS5_IJNS4_10UnderscoreESZ_SZ_EEEEENS4_13SM90_TMA_LOADENS4_14ComposedLayoutINS4_7SwizzleILi3ELi4ELi3EEENS4_18smem_ptr_flag_bitsILi16EEENST_INS5_IJNSA_ILi8EEESG_EEENS5_IJSG_SB_EEEEEEEvNS4_8identityES12_S1C_vS1D_EENS_8epilogue10collective6detail29Sm90TmaWarpSpecializedAdapterINS1G_15DefaultEpilogueISI_SJ_SJ_NS1F_6thread17LinearCombinationISI_Li1EffLNS1K_9ScaleType4KindE0ELNS_15FloatRoundStyleE2ESI_EENS1_15EpilogueDefaultEEEEEvvEEEEvNT_6ParamsE,@function
        .size           _ZN7cutlass13device_kernelINS_4gemm6kernel13GemmUniversalIN4cute5tupleIJiiiiEEENS1_10collective13CollectiveMmaINS1_34MainloopSm90TmaGmmaWarpSpecializedILi5ENS5_IJNS4_1CILi1EEESB_SB_EEENS1_35KernelTmaWarpSpecializedCooperativeEEENS5_IJNSA_ILi256EEENSA_ILi64EEESG_EEENS_6half_tENS5_IJlSB_lEEESI_SJ_NS4_8TiledMMAINS4_8MMA_AtomIJNS4_4SM904GMMA25MMA_64x64x16_F32F16F16_SSILNSN_5MajorE0ELSP_0ELNSN_7ScaleInE1ELSQ_1EEEEEENS4_6LayoutINS5_IJNSA_ILi2EEESB_SB_EEENS5_IJSB_NSA_ILi0EEESW_EEEEENS5_IJNS4_10UnderscoreESZ_SZ_EEEEENS4_13SM90_TMA_LOADENS4_14ComposedLayoutINS4_7SwizzleILi3ELi4ELi3EEENS4_18smem_ptr_flag_bitsILi16EEENST_INS5_IJNSA_ILi8EEESG_EEENS5_IJSG_SB_EEEEEEEvNS4_8identityES12_S1C_vS1D_EENS_8epilogue10collective6detail29Sm90TmaWarpSpecializedAdapterINS1G_15DefaultEpilogueISI_SJ_SJ_NS1F_6thread17LinearCombinationISI_Li1EffLNS1K_9ScaleType4KindE0ELNS_15FloatRoundStyleE2ESI_EENS1_15EpilogueDefaultEEEEEvvEEEEvNT_6ParamsE,(.L_x_194 - _ZN7cutlass13device_kernelINS_4gemm6kernel13GemmUniversalIN4cute5tupleIJiiiiEEENS1_10collective13CollectiveMmaINS1_34MainloopSm90TmaGmmaWarpSpecializedILi5ENS5_IJNS4_1CILi1EEESB_SB_EEENS1_35KernelTmaWarpSpecializedCooperativeEEENS5_IJNSA_ILi256EEENSA_ILi64EEESG_EEENS_6half_tENS5_IJlSB_lEEESI_SJ_NS4_8TiledMMAINS4_8MMA_AtomIJNS4_4SM904GMMA25MMA_64x64x16_F32F16F16_SSILNSN_5MajorE0ELSP_0ELNSN_7ScaleInE1ELSQ_1EEEEEENS4_6LayoutINS5_IJNSA_ILi2EEESB_SB_EEENS5_IJSB_NSA_ILi0EEESW_EEEEENS5_IJNS4_10UnderscoreESZ_SZ_EEEEENS4_13SM90_TMA_LOADENS4_14ComposedLayoutINS4_7SwizzleILi3ELi4ELi3EEENS4_18smem_ptr_flag_bitsILi16EEENST_INS5_IJNSA_ILi8EEESG_EEENS5_IJSG_SB_EEEEEEEvNS4_8identityES12_S1C_vS1D_EENS_8epilogue10collective6detail29Sm90TmaWarpSpecializedAdapterINS1G_15DefaultEpilogueISI_SJ_SJ_NS1F_6thread17LinearCombinationISI_Li1EffLNS1K_9ScaleType4KindE0ELNS_15FloatRoundStyleE2ESI_EENS1_15EpilogueDefaultEEEEEvvEEEEvNT_6ParamsE)
        .other          _ZN7cutlass13device_kernelINS_4gemm6kernel13GemmUniversalIN4cute5tupleIJiiiiEEENS1_10collective13CollectiveMmaINS1_34MainloopSm90TmaGmmaWarpSpecializedILi5ENS5_IJNS4_1CILi1EEESB_SB_EEENS1_35KernelTmaWarpSpecializedCooperativeEEENS5_IJNSA_ILi256EEENSA_ILi64EEESG_EEENS_6half_tENS5_IJlSB_lEEESI_SJ_NS4_8TiledMMAINS4_8MMA_AtomIJNS4_4SM904GMMA25MMA_64x64x16_F32F16F16_SSILNSN_5MajorE0ELSP_0ELNSN_7ScaleInE1ELSQ_1EEEEEENS4_6LayoutINS5_IJNSA_ILi2EEESB_SB_EEENS5_IJSB_NSA_ILi0EEESW_EEEEENS5_IJNS4_10UnderscoreESZ_SZ_EEEEENS4_13SM90_TMA_LOADENS4_14ComposedLayoutINS4_7SwizzleILi3ELi4ELi3EEENS4_18smem_ptr_flag_bitsILi16EEENST_INS5_IJNSA_ILi8EEESG_EEENS5_IJSG_SB_EEEEEEEvNS4_8identityES12_S1C_vS1D_EENS_8epilogue10collective6detail29Sm90TmaWarpSpecializedAdapterINS1G_15DefaultEpilogueISI_SJ_SJ_NS1F_6thread17LinearCombinationISI_Li1EffLNS1K_9ScaleType4KindE0ELNS_15FloatRoundStyleE2ESI_EENS1_15EpilogueDefaultEEEEEvvEEEEvNT_6ParamsE,@"STO_CUDA_ENTRY STV_DEFAULT"
_ZN7cutlass13device_kernelINS_4gemm6kernel13GemmUniversalIN4cute5tupleIJiiiiEEENS1_10collective13CollectiveMmaINS1_34MainloopSm90TmaGmmaWarpSpecializedILi5ENS5_IJNS4_1CILi1EEESB_SB_EEENS1_35KernelTmaWarpSpecializedCooperativeEEENS5_IJNSA_ILi256EEENSA_ILi64EEESG_EEENS_6half_tENS5_IJlSB_lEEESI_SJ_NS4_8TiledMMAINS4_8MMA_AtomIJNS4_4SM904GMMA25MMA_64x64x16_F32F16F16_SSILNSN_5MajorE0ELSP_0ELNSN_7ScaleInE1ELSQ_1EEEEEENS4_6LayoutINS5_IJNSA_ILi2EEESB_SB_EEENS5_IJSB_NSA_ILi0EEESW_EEEEENS5_IJNS4_10UnderscoreESZ_SZ_EEEEENS4_13SM90_TMA_LOADENS4_14ComposedLayoutINS4_7SwizzleILi3ELi4ELi3EEENS4_18smem_ptr_flag_bitsILi16EEENST_INS5_IJNSA_ILi8EEESG_EEENS5_IJSG_SB_EEEEEEEvNS4_8identityES12_S1C_vS1D_EENS_8epilogue10collective6detail29Sm90TmaWarpSpecializedAdapterINS1G_15DefaultEpilogueISI_SJ_SJ_NS1F_6thread17LinearCombinationISI_Li1EffLNS1K_9ScaleType4KindE0ELNS_15FloatRoundStyleE2ESI_EENS1_15EpilogueDefaultEEEEEvvEEEEvNT_6ParamsE:
[----:B------:R-:W0:Y:S01]  /*0000*/  LDC R1, c[0x0][0x28] ;  /* 0x00000a00ff017b82 */ /* 0x000e220000000800 */
[----:B------:R-:W1:Y:S01]  /*0010*/  S2R R18, SR_TID.X ;  /* 0x0000000000127919 */ /* 0x000e620000002100 */
[----:B------:R-:W-:Y:S01]  /*0020*/  ELECT P0, URZ, PT ;  /* 0x00000000003f782f */ /* 0x000fe20003800000 */
[----:B------:R-:W-:Y:S01]  /*0030*/  BSSY B0, `(.L_x_0) ;  /* 0x000000f000007945 */ /* 0x000fe20003800000 */
[--C-:B-1----:R-:W-:Y:S02]  /*0040*/  SHF.R.U32.HI R0, RZ, 0x5, R18.reuse ;  /* 0x00000005ff007819 */ /* 0x102fe40000011612 */
[----:B------:R-:W-:-:S03]  /*0050*/  SHF.R.U32.HI R22, RZ, 0x7, R18 ;  /* 0x00000007ff167819 */ /* 0x000fc60000011612 */
[----:B------:R-:W1:Y:S04]  /*0060*/  SHFL.IDX PT, R5, R0, RZ, 0x1f ;  /* 0x00001fff00057589 */ /* 0x000e6800000e0000 */
[----:B------:R2:W3:Y:S01]  /*0070*/  SHFL.IDX PT, R8, R22, RZ, 0x1f ;  /* 0x00001fff16087589 */ /* 0x0004e200000e0000 */
[----:B-1----:R-:W-:-:S13]  /*0080*/  ISETP.NE.OR P0, PT, R5, RZ, !P0 ;  /* 0x000000ff0500720c */ /* 0x002fda0004705670 */
[----:B0-23--:R-:W-:Y:S05]  /*0090*/  @P0 BRA `(.L_x_1) ;  /* 0x0000000000200947 */ /* 0x00dfea0003800000 */
[----:B------:R-:W-:Y:S02]  /*00a0*/  ULDC.64 UR4, c[0x0][0x198] ;  /* 0x0000660000047ab9 */ /* 0x000fe40000000a00 */
[----:B------:R-:W-:Y:S02]  /*00b0*/  UIADD3 UR6, UP0, UR4, 0xf0, URZ ;  /* 0x000000f004067890 */ /* 0x000fe4000ff1e03f */
[----:B------:R-:W-:Y:S02]  /*00c0*/  UIADD3 UR4, UP1, UR4, 0x1f0, URZ ;  /* 0x000001f004047890 */ /* 0x000fe4000ff3e03f */
[----:B------:R-:W-:Y:S02]  /*00d0*/  UIADD3.X UR7, URZ, UR5, URZ, UP0, !UPT ;  /* 0x000000053f077290 */ /* 0x000fe400087fe43f */
[----:B------:R-:W-:-:S07]  /*00e0*/  UIADD3.X UR5, URZ, UR5, URZ, UP1, !UPT ;  /* 0x000000053f057290 */ /* 0x000fce0008ffe43f */
[----:B------:R0:W-:Y:S02]  /*00f0*/  UTMACCTL.PF [UR6] ;  /* 0x00000000060079b9 */ /* 0x0001e40008040000 */
[----:B------:R0:W-:Y:S02]  /*0100*/  UTMACCTL.PF [UR4] ;  /* 0x00000000040079b9 */ /* 0x0001e40008040000 */
[----:B0-----:R-:W-:Y:S01]  /*0110*/  NOP ;  /* 0x0000000000007918 */ /* 0x001fe20000000000 */
.L_x_1:
[----:B------:R-:W-:Y:S05]  /*0120*/  BSYNC B0 ;  /* 0x0000000000007941 */ /* 0x000fea0003800000 */
.L_x_0:
[----:B------:R-:W0:Y:S02]  /*0130*/  SHFL.IDX PT, R2, R0, RZ, 0x1f ;  /* 0x00001fff00027589 */ /* 0x000e2400000e0000 */
[----:B0-----:R-:W-:-:S13]  /*0140*/  ISETP.NE.AND P0, PT, R2, RZ, PT ;  /* 0x000000ff0200720c */ /* 0x001fda0003f05270 */
[----:B------:R-:W-:Y:S05]  /*0150*/  @P0 BRA `(.L_x_2) ;  /* 0x0000000000600947 */ /* 0x000fea0003800000 */
[----:B------:R-:W0:Y:S01]  /*0160*/  S2UR UR8, SR_CgaCtaId ;  /* 0x00000000000879c3 */ /* 0x000e220000008800 */
[----:B------:R-:W-:Y:S01]  /*0170*/  UMOV UR4, 0x400 ;  /* 0x0000040000047882 */ /* 0x000fe20000000000 */
[----:B------:R-:W-:Y:S01]  /*0180*/  UMOV UR5, 0x1 ;  /* 0x0000000100057882 */ /* 0x000fe20000000000 */
[----:B------:R-:W-:Y:S01]  /*0190*/  UMOV UR6, 0x100 ;  /* 0x0000010000067882 */ /* 0x000fe20000000000 */
[----:B------:R-:W-:Y:S01]  /*01a0*/  ELECT P0, URZ, PT ;  /* 0x00000000003f782f */ /* 0x000fe20003800000 */
[----:B------:R-:W-:-:S04]  /*01b0*/  UIADD3 UR6, -UR6, 0x100000, URZ ;  /* 0x0010000006067890 */ /* 0x000fc8000fffe13f */
[----:B------:R-:W-:Y:S02]  /*01c0*/  USHF.L.U32 UR7, UR6, 0xb, URZ ;  /* 0x0000000b06077899 */ /* 0x000fe4000800063f */
[----:B------:R-:W-:Y:S02]  /*01d0*/  USHF.L.U32 UR6, UR6, 0x1, URZ ;  /* 0x0000000106067899 */ /* 0x000fe4000800063f */
[----:B0-----:R-:W-:Y:S02]  /*01e0*/  ULEA UR8, UR8, UR4, 0x18 ;  /* 0x0000000408087291 */ /* 0x001fe4000f8ec03f */
[----:B------:R-:W-:-:S04]  /*01f0*/  UIADD3 UR4, -UR5, 0x100000, URZ ;  /* 0x0010000005047890 */ /* 0x000fc8000fffe13f */
[----:B------:R-:W-:Y:S02]  /*0200*/  USHF.L.U32 UR5, UR4, 0xb, URZ ;  /* 0x0000000b04057899 */ /* 0x000fe4000800063f */
[----:B------:R-:W-:Y:S01]  /*0210*/  USHF.L.U32 UR4, UR4, 0x1, URZ ;  /* 0x0000000104047899 */ /* 0x000fe2000800063f */
[----:B------:R-:W0:Y:S11]  /*0220*/  FENCE.VIEW.ASYNC.S ;  /* 0x00000000000073c6 */ /* 0x000e360000000000 */
[----:B0-----:R0:W1:Y:S01]  /*0230*/  SYNCS.EXCH.64 URZ, [UR8], UR4 ;  /* 0x00000004083f75b2 */ /* 0x0010620008000100 */
[----:B------:R0:W2:Y:S01]  /*0240*/  SYNCS.EXCH.64 URZ, [UR8+0x28], UR6 ;  /* 0x00002806083f75b2 */ /* 0x0000a20008000100 */
[----:B------:R0:W3:Y:S01]  /*0250*/  SYNCS.EXCH.64 URZ, [UR8+0x8], UR4 ;  /* 0x00000804083f75b2 */ /* 0x0000e20008000100 */
[----:B------:R0:W4:Y:S01]  /*0260*/  SYNCS.EXCH.64 URZ, [UR8+0x30], UR6 ;  /* 0x00003006083f75b2 */ /* 0x0001220008000100 */
[----:B------:R0:W0:Y:S01]  /*0270*/  SYNCS.EXCH.64 URZ, [UR8+0x10], UR4 ;  /* 0x00001004083f75b2 */ /* 0x0000220008000100 */
[----:B------:R0:W0:Y:S01]  /*0280*/  SYNCS.EXCH.64 URZ, [UR8+0x38], UR6 ;  /* 0x00003806083f75b2 */ /* 0x0000220008000100 */
[----:B------:R0:W0:Y:S01]  /*0290*/  SYNCS.EXCH.64 URZ, [UR8+0x18], UR4 ;  /* 0x00001804083f75b2 */ /* 0x0000220008000100 */
[----:B------:R0:W0:Y:S01]  /*02a0*/  SYNCS.EXCH.64 URZ, [UR8+0x40], UR6 ;  /* 0x00004006083f75b2 */ /* 0x0000220008000100 */
[----:B------:R0:W0:Y:S01]  /*02b0*/  SYNCS.EXCH.64 URZ, [UR8+0x20], UR4 ;  /* 0x00002004083f75b2 */ /* 0x0000220008000100 */
[----:B------:R0:W0:Y:S01]  /*02c0*/  SYNCS.EXCH.64 URZ, [UR8+0x48], UR6 ;  /* 0x00004806083f75b2 */ /* 0x0000220008000100 */
[----:B------:R-:W-:Y:S01]  /*02d0*/  NOP ;  /* 0x0000000000007918 */ /* 0x000fe20000000000 */
.L_x_2:
[----:B------:R-:W5:Y:S01]  /*02e0*/  SHFL.IDX PT, R0, R0, RZ, 0x1f ;  /* 0x00001fff00007589 */ /* 0x000f6200000e0000 */
[----:B------:R-:W1:Y:S01]  /*02f0*/  LDC R2, c[0x0][0x65c] ;  /* 0x00019700ff027b82 */ /* 0x000e620000000800 */
[----:B------:R-:W-:Y:S02]  /*0300*/  ELECT P0, URZ, PT ;  /* 0x00000000003f782f */ /* 0x000fe40003800000 */
[----:B------:R-:W-:Y:S01]  /*0310*/  LOP3.LUT R6, R6, 0xfffff7ff, RZ, 0xc0, !PT ;  /* 0xfffff7ff06067812 */ /* 0x000fe200078ec0ff */
[----:B------:R-:W2:Y:S01]  /*0320*/  S2R R3, SR_CTAID.Y ;  /* 0x0000000000037919 */ /* 0x000ea20000002600 */
[----:B0-----:R-:W-:Y:S01]  /*0330*/  UMOV UR4, 0x20 ;  /* 0x0000002000047882 */ /* 0x001fe20000000000 */
[----:B------:R-:W-:Y:S01]  /*0340*/  ISETP.NE.AND P2, PT, R8, RZ, PT ;  /* 0x000000ff0800720c */ /* 0x000fe20003f45270 */
[----:B------:R-:W-:Y:S01]  /*0350*/  NOP ;  /* 0x0000000000007918 */ /* 0x000fe20000000000 */
[----:B------:R-:W0:Y:S01]  /*0360*/  S2R R4, SR_CTAID.X ;  /* 0x0000000000047919 */ /* 0x000e220000002500 */
[----:B------:R-:W-:Y:S01]  /*0370*/  NOP ;  /* 0x0000000000007918 */ /* 0x000fe20000000000 */
[----:B-----5:R-:W-:-:S02]  /*0380*/  ISETP.NE.OR P0, PT, R0, RZ, !P0 ;  /* 0x000000ff0000720c */ /* 0x020fc40004705670 */
[----:B-1----:R-:W-:-:S11]  /*0390*/  ISETP.NE.AND P3, PT, R2, 0x1, PT ;  /* 0x000000010200780c */ /* 0x002fd60003f65270 */
[----:B------:R-:W-:Y:S01]  /*03a0*/  VOTEU.ALL UP0, P0 ;  /* 0x00000000003f7886 */ /* 0x000fe20000000000 */
[----:B------:R-:W-:Y:S01]  /*03b0*/  VOTEU.ALL UP1, P0 ;  /* 0x00000000003f7886 */ /* 0x000fe20000020000 */
[----:B------:R-:W-:Y:S01]  /*03c0*/  @P3 LOP3.LUT R6, R6, 0x800, RZ, 0xfc, !PT ;  /* 0x0000080006063812 */ /* 0x000fe200078efcff */
[----:B------:R-:W0:Y:S01]  /*03d0*/  @P3 LDC R17, c[0x0][0x10] ;  /* 0x00000400ff113b82 */ /* 0x000e220000000800 */
[----:B------:R-:W-:Y:S01]  /*03e0*/  SHF.R.S32.HI R6, RZ, 0x1f, R5 ;  /* 0x0000001fff067819 */ /* 0x000fe20000011405 */
[----:B------:R-:W-:Y:S01]  /*03f0*/  @!UP0 UMOV UR6, 0x400 ;  /* 0x0000040000068882 */ /* 0x000fe20000000000 */
[----:B------:R-:W-:-:S04]  /*0400*/  @!UP0 UIADD3 UR4, -UR4, 0x100000, URZ ;  /* 0x0010000004048890 */ /* 0x000fc8000fffe13f */
[----:B------:R-:W-:Y:S02]  /*0410*/  @!UP0 USHF.L.U32 UR5, UR4, 0xb, URZ ;  /* 0x0000000b04058899 */ /* 0x000fe4000800063f */
[----:B------:R-:W-:Y:S01]  /*0420*/  @!UP0 USHF.L.U32 UR4, UR4, 0x1, URZ ;  /* 0x0000000104048899 */ /* 0x000fe2000800063f */
[----:B------:R-:W-:Y:S01]  /*0430*/  @P3 IMAD.MOV.U32 R7, RZ, RZ, RZ ;  /* 0x000000ffff073224 */ /* 0x000fe200078e00ff */
[----:B------:R-:W-:Y:S01]  /*0440*/  LEA.HI R6, R6, R5, RZ, 0x2 ;  /* 0x0000000506067211 */ /* 0x000fe200078f10ff */
[----:B------:R-:W-:Y:S01]  /*0450*/  @P3 IMAD.MOV.U32 R11, RZ, RZ, RZ ;  /* 0x000000ffff0b3224 */ /* 0x000fe200078e00ff */
[----:B------:R-:W1:Y:S02]  /*0460*/  @!UP0 S2UR UR7, SR_CgaCtaId ;  /* 0x00000000000789c3 */ /* 0x000e640000008800 */
[----:B------:R-:W-:Y:S01]  /*0470*/  LOP3.LUT R0, R6, 0xfffffffc, RZ, 0xc0, !PT ;  /* 0xfffffffc06007812 */ /* 0x000fe200078ec0ff */
[----:B--2---:R-:W-:-:S04]  /*0480*/  @P3 IMAD.MOV.U32 R6, RZ, RZ, R3 ;  /* 0x000000ffff063224 */ /* 0x004fc800078e0003 */
[----:B------:R-:W-:Y:S01]  /*0490*/  IMAD.IADD R0, R5, 0x1, -R0 ;  /* 0x0000000105007824 */ /* 0x000fe200078e0a00 */
[----:B------:R-:W2:Y:S01]  /*04a0*/  @!P3 LDC R9, c[0x0][0xc] ;  /* 0x00000300ff09bb82 */ /* 0x000ea20000000800 */
[----:B------:R-:W-:Y:S02]  /*04b0*/  IMAD.MOV.U32 R5, RZ, RZ, RZ ;  /* 0x000000ffff057224 */ /* 0x000fe400078e00ff */
[----:B0-----:R-:W-:-:S04]  /*04c0*/  @P3 IMAD.WIDE.U32 R16, R4, R17, R6 ;  /* 0x0000001104103225 */ /* 0x001fc800078e0006 */
[----:B------:R-:W-:Y:S01]  /*04d0*/  @P3 IMAD.IADD R17, R17, 0x1, R11 ;  /* 0x0000000111113824 */ /* 0x000fe200078e020b */
[----:B-1----:R-:W-:Y:S01]  /*04e0*/  @!UP0 ULEA UR6, UR7, UR6, 0x18 ;  /* 0x0000000607068291 */ /* 0x002fe2000f8ec03f */
[----:B------:R-:W-:Y:S01]  /*04f0*/  VOTEU.ALL UP0, P0 ;  /* 0x00000000003f7886 */ /* 0x000fe20000000000 */
[----:B------:R-:W-:-:S04]  /*0500*/  ISETP.NE.AND P0, PT, R0, 0x3, PT ;  /* 0x000000030000780c */ /* 0x000fc80003f05270 */
[----:B------:R-:W-:Y:S01]  /*0510*/  ISETP.EQ.OR P0, PT, R0, RZ, !P0 ;  /* 0x000000ff0000720c */ /* 0x000fe20004702670 */
[----:B--2---:R-:W-:-:S03]  /*0520*/  @!P3 IMAD.WIDE.U32 R6, R9, R3, R4 ;  /* 0x000000030906b225 */ /* 0x004fc600078e0004 */
[C---:B------:R-:W-:Y:S01]  /*0530*/  ISETP.EQ.AND P0, PT, R8.reuse, RZ, P0 ;  /* 0x000000ff0800720c */ /* 0x040fe20000702270 */
[----:B------:R-:W-:Y:S01]  /*0540*/  VIADD R8, R8, 0xffffffff ;  /* 0xffffffff08087836 */ /* 0x000fe20000000000 */
[----:B------:R-:W0:Y:S02]  /*0550*/  FENCE.VIEW.ASYNC.S ;  /* 0x00000000000073c6 */ /* 0x000e240000000000 */
[----:B0-----:R0:W3:Y:S01]  /*0560*/  @!UP0 SYNCS.EXCH.64 URZ, [UR6+0x60], UR4 ;  /* 0x00006004063f85b2 */ /* 0x0010e20008000100 */
[----:B------:R-:W-:Y:S01]  /*0570*/  @!P3 IMAD.MOV.U32 R16, RZ, RZ, R6 ;  /* 0x000000ffff10b224 */ /* 0x000fe200078e0006 */
[----:B------:R-:W-:Y:S01]  /*0580*/  SEL R19, RZ, 0x1, !P0 ;  /* 0x00000001ff137807 */ /* 0x000fe20004000000 */
[----:B------:R-:W-:Y:S01]  /*0590*/  @!P3 IMAD.MOV.U32 R17, RZ, RZ, R7 ;  /* 0x000000ffff11b224 */ /* 0x000fe200078e0007 */
[----:B------:R-:W-:-:S04]  /*05a0*/  ISETP.GE.U32.AND P1, PT, R8, 0x2, PT ;  /* 0x000000020800780c */ /* 0x000fc80003f26070 */
[----:B------:R-:W-:Y:S01]  /*05b0*/  SEL R19, R19, 0x2, P1 ;  /* 0x0000000213137807 */ /* 0x000fe20000800000 */
[----:B------:R0:W3:Y:S01]  /*05c0*/  @!UP1 SYNCS.EXCH.64 URZ, [UR6+0x68], UR4 ;  /* 0x00006804063f95b2 */ /* 0x0000e20008000100 */
[----:B------:R-:W-:Y:S01]  /*05d0*/  NOP ;  /* 0x0000000000007918 */ /* 0x000fe20000000000 */
[----:B---34-:R-:W-:Y:S06]  /*05e0*/  BAR.SYNC.DEFER_BLOCKING 0x0 ;  /* 0x0000000000007b1d */ /* 0x018fec0000010000 */
[----:B------:R-:W-:Y:S05]  /*05f0*/  @!P2 BRA `(.L_x_3) ;  /* 0x0000006c00b4a947 */ /* 0x000fea0003800000 */
[----:B------:R-:W-:-:S13]  /*0600*/  ISETP.GT.U32.AND P0, PT, R8, 0x1, PT ;  /* 0x000000010800780c */ /* 0x000fda0003f04070 */
[----:B0-----:R-:W-:Y:S05]  /*0610*/  @P0 EXIT ;  /* 0x000000000000094d */ /* 0x001fea0003800000 */
[----:B------:R-:W-:Y:S01]  /*0620*/  ULDC.64 UR4, c[0x0][0x650] ;  /* 0x0001940000047ab9 */ /* 0x000fe20000000a00 */
[----:B------:R-:W-:Y:S01]  /*0630*/  PRMT R0, RZ, 0x7610, R0 ;  /* 0x00007610ff007816 */ /* 0x000fe20000000000 */
[----:B------:R-:W-:Y:S01]  /*0640*/  IMAD.MOV.U32 R94, RZ, RZ, -0x1 ;  /* 0xffffffffff5e7424 */ /* 0x000fe200078e00ff */
[----:B------:R-:W-:Y:S01]  /*0650*/  ISETP.GE.U32.AND P0, PT, R16, UR4, PT ;  /* 0x0000000410007c0c */ /* 0x000fe2000bf06070 */
[----:B------:R-:W-:Y:S02]  /*0660*/  IMAD.MOV.U32 R90, RZ, RZ, -0x1 ;  /* 0xffffffffff5a7424 */ /* 0x000fe400078e00ff */
[----:B------:R-:W-:Y:S01]  /*0670*/  IMAD.MOV.U32 R23, RZ, RZ, -0x1 ;  /* 0xffffffffff177424 */ /* 0x000fe200078e00ff */
[----:B------:R-:W-:-:S13]  /*0680*/  ISETP.GE.U32.AND.EX P0, PT, R17, UR5, PT, P0 ;  /* 0x0000000511007c0c */ /* 0x000fda000bf06100 */
[----:B------:R-:W-:Y:S05]  /*0690*/  @P0 BRA `(.L_x_4) ;  /* 0x0000000400540947 */ /* 0x000fea0003800000 */
[----:B------:R-:W0:Y:S01]  /*06a0*/  LDC.64 R14, c[0x0][0x628] ;  /* 0x00018a00ff0e7b82 */ /* 0x000e220000000a00 */
[----:B------:R-:W-:Y:S02]  /*06b0*/  IMAD.MOV.U32 R6, RZ, RZ, R16 ;  /* 0x000000ffff067224 */ /* 0x000fe400078e0010 */
[----:B------:R-:W-:-:S05]  /*06c0*/  IMAD.MOV.U32 R7, RZ, RZ, R17 ;  /* 0x000000ffff077224 */ /* 0x000fca00078e0011 */
[----:B------:R-:W1:Y:S08]  /*06d0*/  LDC R0, c[0x0][0x630] ;  /* 0x00018c00ff007b82 */ /* 0x000e700000000800 */
[----:B------:R-:W2:Y:S01]  /*06e0*/  LDC.64 R20, c[0x0][0x620] ;  /* 0x00018800ff147b82 */ /* 0x000ea20000000a00 */
[----:B0-----:R-:W-:-:S04]  /*06f0*/  ISETP.NE.U32.AND P0, PT, R14, RZ, PT ;  /* 0x000000ff0e00720c */ /* 0x001fc80003f05070 */
[----:B------:R-:W-:-:S13]  /*0700*/  ISETP.NE.AND.EX P0, PT, R15, RZ, PT, P0 ;  /* 0x000000ff0f00720c */ /* 0x000fda0003f05300 */
[----:B-12---:R-:W-:Y:S05]  /*0710*/  @!P0 BRA `(.L_x_5) ;  /* 0x0000000000288947 */ /* 0x006fea0003800000 */
[----:B------:R-:W0:Y:S02]  /*0720*/  LDC R11, c[0x0][0x634] ;  /* 0x00018d00ff0b7b82 */ /* 0x000e240000000800 */
[----:B0-----:R-:W-:-:S05]  /*0730*/  IADD3 R11, P0, R16, R11, RZ ;  /* 0x0000000b100b7210 */ /* 0x001fca0007f1e0ff */
[----:B------:R-:W-:-:S04]  /*0740*/  IMAD.X R13, RZ, RZ, R17, P0 ;  /* 0x000000ffff0d7224 */ /* 0x000fc800000e0611 */
[----:B------:R-:W-:-:S04]  /*0750*/  IMAD.WIDE.U32 R6, R13, R14, RZ ;  /* 0x0000000e0d067225 */ /* 0x000fc800078e00ff */
[----:B------:R-:W-:-:S04]  /*0760*/  IMAD.WIDE.U32 R8, P0, R11, R15, R6 ;  /* 0x0000000f0b087225 */ /* 0x000fc80007800006 */
[----:B------:R-:W-:-:S04]  /*0770*/  IMAD.WIDE.U32 R6, R11, R14, RZ ;  /* 0x0000000e0b067225 */ /* 0x000fc800078e00ff */
[----:B------:R-:W-:Y:S01]  /*0780*/  IMAD.X R11, RZ, RZ, RZ, P0 ;  /* 0x000000ffff0b7224 */ /* 0x000fe200000e06ff */
[----:B------:R-:W-:Y:S01]  /*0790*/  IADD3 RZ, P0, R7, R8, RZ ;  /* 0x0000000807ff7210 */ /* 0x000fe20007f1e0ff */
[----:B------:R-:W-:-:S04]  /*07a0*/  IMAD.MOV.U32 R10, RZ, RZ, R9 ;  /* 0x000000ffff0a7224 */ /* 0x000fc800078e0009 */
[----:B------:R-:W-:-:S08]  /*07b0*/  IMAD.WIDE.U32.X R6, R13, R15, R10, P0 ;  /* 0x0000000f0d067225 */ /* 0x000fd000000e040a */
.L_x_5:
[-CC-:B------:R-:W-:Y:S01]  /*07c0*/  SHF.R.U64 R23, R6, R0.reuse, R7.reuse ;  /* 0x0000000006177219 */ /* 0x180fe20000001207 */
[----:B------:R-:W0:Y:S01]  /*07d0*/  LDC R10, c[0x0][0x618] ;  /* 0x00018600ff0a7b82 */ /* 0x000e220000000800 */
[----:B------:R-:W-:Y:S01]  /*07e0*/  SHF.R.U32.HI R5, RZ, R0, R7 ;  /* 0x00000000ff057219 */ /* 0x000fe20000011607 */
[----:B------:R-:W-:Y:S01]  /*07f0*/  ULDC UR4, c[0x0][0x150] ;  /* 0x0000540000047ab9 */ /* 0x000fe20000000800 */
[----:B------:R-:W-:Y:S02]  /*0800*/  IADD3 R9, P0, RZ, -R23, RZ ;  /* 0x80000017ff097210 */ /* 0x000fe40007f1e0ff */
[----:B------:R-:W-:-:S03]  /*0810*/  I2FP.F32.U32 R0, R4 ;  /* 0x0000000400007245 */ /* 0x000fc60000201000 */
[----:B------:R-:W1:Y:S01]  /*0820*/  LDC.64 R28, c[0x0][0x640] ;  /* 0x00019000ff1c7b82 */ /* 0x000e620000000a00 */
[----:B------:R-:W-:Y:S02]  /*0830*/  IMAD.X R11, RZ, RZ, ~R5, P0 ;  /* 0x000000ffff0b7224 */ /* 0x000fe400000e0e05 */
[----:B------:R-:W-:Y:S01]  /*0840*/  FMUL R0, R0, UR4 ;  /* 0x0000000400007c20 */ /* 0x000fe20008400000 */
[----:B------:R-:W-:Y:S01]  /*0850*/  IMAD.WIDE.U32 R6, R9, R20, R16 ;  /* 0x0000001409067225 */ /* 0x000fe200078e0010 */
[----:B------:R-:W-:-:S03]  /*0860*/  ULDC UR4, c[0x0][0x154] ;  /* 0x0000550000047ab9 */ /* 0x000fc60000000800 */
[----:B------:R-:W-:Y:S01]  /*0870*/  IMAD R8, R11, R20, RZ ;  /* 0x000000140b087224 */ /* 0x000fe200078e02ff */
[----:B------:R-:W2:Y:S01]  /*0880*/  LDC R5, c[0x0][0x144] ;  /* 0x00005100ff057b82 */ /* 0x000ea20000000800 */
[----:B------:R-:W3:Y:S02]  /*0890*/  F2I.U32.TRUNC.NTZ R0, R0 ;  /* 0x0000000000007305 */ /* 0x000ee4000020f000 */
[----:B------:R-:W-:-:S04]  /*08a0*/  IMAD R9, R9, R21, R8 ;  /* 0x0000001509097224 */ /* 0x000fc800078e0208 */
[----:B------:R-:W-:Y:S01]  /*08b0*/  IMAD.IADD R7, R7, 0x1, R9 ;  /* 0x0000000107077824 */ /* 0x000fe200078e0209 */
[----:B------:R-:W4:Y:S01]  /*08c0*/  LDC R12, c[0x0][0x608] ;  /* 0x00018200ff0c7b82 */ /* 0x000f220000000800 */
[----:B------:R-:W-:-:S03]  /*08d0*/  IMAD.MOV.U32 R9, RZ, RZ, -0x1 ;  /* 0xffffffffff097424 */ /* 0x000fc600078e00ff */
[-CC-:B0-----:R-:W-:Y:S02]  /*08e0*/  SHF.R.U64 R20, R6, R10.reuse, R7.reuse ;  /* 0x0000000a06147219 */ /* 0x181fe40000001207 */
[----:B------:R-:W-:Y:S02]  /*08f0*/  I2FP.F32.U32 R6, R3 ;  /* 0x0000000300067245 */ /* 0x000fe40000201000 */
[----:B------:R-:W0:Y:S01]  /*0900*/  LDC R26, c[0x0][0x658] ;  /* 0x00019600ff1a7b82 */ /* 0x000e220000000800 */
[----:B-1----:R-:W-:Y:S01]  /*0910*/  ISETP.NE.U32.AND P0, PT, R28, RZ, PT ;  /* 0x000000ff1c00720c */ /* 0x002fe20003f05070 */
[----:B---3--:R-:W-:Y:S01]  /*0920*/  IMAD.MOV R8, RZ, RZ, -R0 ;  /* 0x000000ffff087224 */ /* 0x008fe200078e0a00 */
[----:B------:R-:W-:Y:S01]  /*0930*/  SHF.R.U32.HI R7, RZ, R10, R7 ;  /* 0x0000000aff077219 */ /* 0x000fe20000011607 */
[----:B------:R-:W-:Y:S01]  /*0940*/  FMUL R6, R6, UR4 ;  /* 0x0000000406067c20 */ /* 0x000fe20008400000 */
[----:B------:R-:W-:-:S03]  /*0950*/  ISETP.NE.AND.EX P0, PT, R29, RZ, PT, P0 ;  /* 0x000000ff1d00720c */ /* 0x000fc60003f05300 */
[----:B------:R-:W1:Y:S01]  /*0960*/  LDC R14, c[0x0][0x148] ;  /* 0x00005200ff0e7b82 */ /* 0x000e620000000800 */
[----:B--2---:R-:W-:-:S07]  /*0970*/  IMAD R0, R5, R8, R4 ;  /* 0x0000000805007224 */ /* 0x004fce00078e0204 */
[----:B------:R-:W2:Y:S01]  /*0980*/  LDC R24, c[0x0][0x600] ;  /* 0x00018000ff187b82 */ /* 0x000ea20000000800 */
[-CC-:B----4-:R-:W-:Y:S02]  /*0990*/  SHF.R.U64 R30, R20, R12.reuse, R7.reuse ;  /* 0x0000000c141e7219 */ /* 0x190fe40000001207 */
[----:B------:R-:W-:Y:S01]  /*09a0*/  SHF.R.U32.HI R5, RZ, R12, R7 ;  /* 0x0000000cff057219 */ /* 0x000fe20000011607 */
[----:B------:R-:W-:Y:S01]  /*09b0*/  IMAD.MOV.U32 R7, RZ, RZ, 0x1 ;  /* 0x00000001ff077424 */ /* 0x000fe200078e00ff */
[----:B------:R3:W4:Y:S03]  /*09c0*/  F2I.U32.TRUNC.NTZ R12, R6 ;  /* 0x00000006000c7305 */ /* 0x000726000020f000 */
[----:B------:R-:W1:Y:S01]  /*09d0*/  LDC R15, c[0x0][0x648] ;  /* 0x00019200ff0f7b82 */ /* 0x000e620000000800 */
[-C--:B0-----:R-:W-:Y:S02]  /*09e0*/  SHF.L.U32 R4, R9, R26.reuse, RZ ;  /* 0x0000001a09047219 */ /* 0x081fe400000006ff */
[----:B------:R-:W-:-:S02]  /*09f0*/  SHF.R.U64 R32, R30, R26, R5 ;  /* 0x0000001a1e207219 */ /* 0x000fc40000001205 */
[----:B------:R-:W-:Y:S02]  /*0a00*/  LOP3.LUT R11, RZ, R4, RZ, 0x33, !PT ;  /* 0x00000004ff0b7212 */ /* 0x000fe400078e33ff */
[-C--:B------:R-:W-:Y:S01]  /*0a10*/  SHF.R.U32.HI R5, RZ, R26.reuse, R5 ;  /* 0x0000001aff057219 */ /* 0x080fe20000011605 */
[----:B------:R-:W0:Y:S01]  /*0a20*/  LDC R21, c[0x0][0x638] ;  /* 0x00018e00ff157b82 */ /* 0x000e220000000800 */
[----:B------:R-:W-:Y:S01]  /*0a30*/  SHF.L.U32 R10, R7, R26, RZ ;  /* 0x0000001a070a7219 */ /* 0x000fe200000006ff */
[----:B------:R-:W-:-:S06]  /*0a40*/  IMAD.MOV.U32 R4, RZ, RZ, R32 ;  /* 0x000000ffff047224 */ /* 0x000fcc00078e0020 */
[----:B------:R-:W0:Y:S01]  /*0a50*/  LDC R94, c[0x0][0x610] ;  /* 0x00018400ff5e7b82 */ /* 0x000e220000000800 */
[----:B---34-:R-:W-:Y:S05]  /*0a60*/  @!P0 BRA `(.L_x_6) ;  /* 0x0000000000288947 */ /* 0x018fea0003800000 */
[----:B------:R-:W3:Y:S02]  /*0a70*/  LDC R9, c[0x0][0x64c] ;  /* 0x00019300ff097b82 */ /* 0x000ee40000000800 */
[----:B---3--:R-:W-:-:S05]  /*0a80*/  IADD3 R9, P0, R32, R9, RZ ;  /* 0x0000000920097210 */ /* 0x008fca0007f1e0ff */
        /* <DEDUP_REMOVED lines=8> */
.L_x_6:
[----:B-1----:R-:W-:Y:S01]  /*0b10*/  SHF.R.U64 R4, R4, R15, R5 ;  /* 0x0000000f04047219 */ /* 0x002fe20000001205 */
[----:B--2---:R-:W-:Y:S01]  /*0b20*/  VIADD R5, R24, 0xffffffff ;  /* 0xffffffff18057836 */ /* 0x004fe20000000000 */
[----:B------:R-:W-:Y:S01]  /*0b30*/  LOP3.LUT R11, R30, R11, RZ, 0xc0, !PT ;  /* 0x0000000b1e0b7212 */ /* 0x000fe200078ec0ff */
[----:B------:R-:W-:Y:S02]  /*0b40*/  IMAD.MOV R12, RZ, RZ, -R12 ;  /* 0x000000ffff0c7224 */ /* 0x000fe400078e0a0c */
[----:B------:R-:W-:Y:S01]  /*0b50*/  IMAD.MOV R6, RZ, RZ, -R4 ;  /* 0x000000ffff067224 */ /* 0x000fe200078e0a04 */
[----:B------:R-:W-:Y:S01]  /*0b60*/  LOP3.LUT R5, R20, R5, RZ, 0xc0, !PT ;  /* 0x0000000514057212 */ /* 0x000fe200078ec0ff */
[----:B------:R-:W-:Y:S02]  /*0b70*/  @P3 IMAD R0, R14, R12, R3 ;  /* 0x0000000c0e003224 */ /* 0x000fe400078e0203 */
[----:B------:R-:W-:Y:S02]  /*0b80*/  IMAD R11, R10, R4, R11 ;  /* 0x000000040a0b7224 */ /* 0x000fe400078e020b */
[----:B0-----:R-:W-:-:S02]  /*0b90*/  IMAD R3, R6, R21, R32 ;  /* 0x0000001506037224 */ /* 0x001fc400078e0220 */
[----:B------:R-:W-:Y:S02]  /*0ba0*/  IMAD R94, R11, R94, R0 ;  /* 0x0000005e0b5e7224 */ /* 0x000fe400078e0200 */
[----:B------:R-:W-:Y:S02]  /*0bb0*/  IMAD R3, R3, R24, R5 ;  /* 0x0000001803037224 */ /* 0x000fe400078e0205 */
[----:B------:R-:W-:-:S03]  /*0bc0*/  IMAD.MOV.U32 R0, RZ, RZ, 0x1 ;  /* 0x00000001ff007424 */ /* 0x000fc600078e00ff */
[----:B------:R-:W-:Y:S02]  /*0bd0*/  SEL R90, R3, R94, !P3 ;  /* 0x0000005e035a7207 */ /* 0x000fe40005800000 */
[----:B------:R-:W-:-:S07]  /*0be0*/  SEL R94, R94, R3, !P3 ;  /* 0x000000035e5e7207 */ /* 0x000fce0005800000 */
.L_x_4:
[----:B------:R-:W-:-:S08]  /*0bf0*/  NOP ;  /* 0x0000000000007918 */ /* 0x000fd00000000000 */
[----:B------:R-:W0:Y:S02]  /*0c00*/  USETMAXREG.TRY_ALLOC.CTAPOOL UP0, 0xe8 ;  /* 0x000000e8000079c8 */ /* 0x000e240008000600 */
[----:B0-----:R-:W-:-:S13]  /*0c10*/  PLOP3.LUT P0, PT, PT, PT, UP0, 0x80, 0x0 ;  /* 0x000000000000781c */ /* 0x001fda0003f0f008 */
[----:B------:R-:W-:Y:S05]  /*0c20*/  @!P0 BRA `(.L_x_4) ;  /* 0xfffffffc00f08947 */ /* 0x000fea000383ffff */
[----:B------:R-:W-:Y:S01]  /*0c30*/  ULDC.64 UR4, c[0x0][0x598] ;  /* 0x0001660000047ab9 */ /* 0x000fe20000000a00 */
[----:B------:R-:W-:Y:S01]  /*0c40*/  ULDC.64 UR36, c[0x0][0x208] ;  /* 0x0000820000247ab9 */ /* 0x000fe20000000a00 */
[----:B------:R-:W-:-:S04]  /*0c50*/  ISETP.NE.U32.AND P0, PT, RZ, UR4, PT ;  /* 0x00000004ff007c0c */ /* 0x000fc8000bf05070 */
[----:B------:R-:W-:-:S13]  /*0c60*/  ISETP.NE.AND.EX P0, PT, RZ, UR5, PT, P0 ;  /* 0x00000005ff007c0c */ /* 0x000fda000bf05300 */
[----:B------:R-:W-:Y:S05]  /*0c70*/  @!P0 BRA `(.L_x_7) ;  /* 0x00000000001c8947 */ /* 0x000fea0003800000 */
[----:B------:R-:W0:Y:S02]  /*0c80*/  LDC.64 R4, c[0x0][0x598] ;  /* 0x00016600ff047b82 */ /* 0x000e240000000a00 */
[----:B0-----:R-:W2:Y:S02]  /*0c90*/  LDG.E.64 R4, desc[UR36][R4.64] ;  /* 0x0000002404047981 */ /* 0x001ea4000c1e1b00 */
[----:B--2---:R-:W-:-:S04]  /*0ca0*/  ISETP.NE.U32.AND P0, PT, R4, RZ, PT ;  /* 0x000000ff0400720c */ /* 0x004fc80003f05070 */
[----:B------:R-:W-:-:S13]  /*0cb0*/  ISETP.NE.AND.EX P0, PT, R5, RZ, PT, P0 ;  /* 0x000000ff0500720c */ /* 0x000fda0003f05300 */
[----:B------:R-:W-:Y:S05]  /*0cc0*/  @!P0 BRA `(.L_x_7) ;  /* 0x0000000000088947 */ /* 0x000fea0003800000 */
[----:B------:R0:W5:Y:S01]  /*0cd0*/  LD.E R88, desc[UR36][R4.64] ;  /* 0x0000002404587980 */ /* 0x000162000c101900 */
[----:B------:R-:W-:Y:S05]  /*0ce0*/  BRA `(.L_x_8) ;  /* 0x0000000000247947 */ /* 0x000fea0003800000 */
.L_x_7:
[----:B------:R-:W-:Y:S02]  /*0cf0*/  ULDC.64 UR4, c[0x0][0x588] ;  /* 0x0001620000047ab9 */ /* 0x000fe40000000a00 */
[----:B------:R-:W-:-:S04]  /*0d00*/  ISETP.NE.U32.AND P0, PT, RZ, UR4, PT ;  /* 0x00000004ff007c0c */ /* 0x000fc8000bf05070 */
[----:B------:R-:W-:-:S13]  /*0d10*/  ISETP.NE.AND.EX P0, PT, RZ, UR5, PT, P0 ;  /* 0x00000005ff007c0c */ /* 0x000fda000bf05300 */
[----:B------:R-:W-:Y:S05]  /*0d20*/  @!P0 BRA `(.L_x_9) ;  /* 0x00000000000c8947 */ /* 0x000fea0003800000 */
[----:B------:R-:W0:Y:S02]  /*0d30*/  LDC.64 R88, c[0x0][0x588] ;  /* 0x00016200ff587b82 */ /* 0x000e240000000a00 */
[----:B0-----:R1:W5:Y:S01]  /*0d40*/  LDG.E R88, desc[UR36][R88.64] ;  /* 0x0000002458587981 */ /* 0x001362000c1e1900 */
[----:B------:R-:W-:Y:S05]  /*0d50*/  BRA `(.L_x_8) ;  /* 0x0000000000087947 */ /* 0x000fea0003800000 */
.L_x_9:
[----:B------:R-:W-:Y:S02]  /*0d60*/  ULDC UR4, c[0x0][0x580] ;  /* 0x0001600000047ab9 */ /* 0x000fe40000000800 */
[----:B------:R-:W-:-:S07]  /*0d70*/  IMAD.U32 R88, RZ, RZ, UR4 ;  /* 0x00000004ff587e24 */ /* 0x000fce000f8e00ff */
.L_x_8:
[----:B------:R-:W-:Y:S02]  /*0d80*/  ULDC.64 UR4, c[0x0][0x5a0] ;  /* 0x0001680000047ab9 */ /* 0x000fe40000000a00 */
[----:B------:R-:W-:-:S04]  /*0d90*/  ISETP.NE.U32.AND P0, PT, RZ, UR4, PT ;  /* 0x00000004ff007c0c */ /* 0x000fc8000bf05070 */
[----:B------:R-:W-:-:S13]  /*0da0*/  ISETP.NE.AND.EX P0, PT, RZ, UR5, PT, P0 ;  /* 0x00000005ff007c0c */ /* 0x000fda000bf05300 */
[----:B------:R-:W-:Y:S05]  /*0db0*/  @!P0 BRA `(.L_x_10) ;  /* 0x00000000001c8947 */ /* 0x000fea0003800000 */
[----:B0-----:R-:W0:Y:S02]  /*0dc0*/  LDC.64 R4, c[0x0][0x5a0] ;  /* 0x00016800ff047b82 */ /* 0x001e240000000a00 */
[----:B0-----:R-:W2:Y:S02]  /*0dd0*/  LDG.E.64 R4, desc[UR36][R4.64] ;  /* 0x0000002404047981 */ /* 0x001ea4000c1e1b00 */
[----:B--2---:R-:W-:-:S04]  /*0de0*/  ISETP.NE.U32.AND P0, PT, R4, RZ, PT ;  /* 0x000000ff0400720c */ /* 0x004fc80003f05070 */
[----:B------:R-:W-:-:S13]  /*0df0*/  ISETP.NE.AND.EX P0, PT, R5, RZ, PT, P0 ;  /* 0x000000ff0500720c */ /* 0x000fda0003f05300 */
[----:B------:R-:W-:Y:S05]  /*0e00*/  @!P0 BRA `(.L_x_10) ;  /* 0x0000000000088947 */ /* 0x000fea0003800000 */
[----:B-1----:R0:W5:Y:S01]  /*0e10*/  LD.E R89, desc[UR36][R4.64] ;  /* 0x0000002404597980 */ /* 0x002162000c101900 */
[----:B------:R-:W-:Y:S05]  /*0e20*/  BRA `(.L_x_11) ;  /* 0x0000000000247947 */ /* 0x000fea0003800000 */
.L_x_10:
[----:B------:R-:W-:Y:S02]  /*0e30*/  ULDC.64 UR4, c[0x0][0x590] ;  /* 0x0001640000047ab9 */ /* 0x000fe40000000a00 */
[----:B------:R-:W-:-:S04]  /*0e40*/  ISETP.NE.U32.AND P0, PT, RZ, UR4, PT ;  /* 0x00000004ff007c0c */ /* 0x000fc8000bf05070 */
[----:B------:R-:W-:-:S13]  /*0e50*/  ISETP.NE.AND.EX P0, PT, RZ, UR5, PT, P0 ;  /* 0x00000005ff007c0c */ /* 0x000fda000bf05300 */
[----:B------:R-:W-:Y:S05]  /*0e60*/  @!P0 BRA `(.L_x_12) ;  /* 0x00000000000c8947 */ /* 0x000fea0003800000 */
[----:B0-----:R-:W1:Y:S02]  /*0e70*/  LDC.64 R4, c[0x0][0x590] ;  /* 0x00016400ff047b82 */ /* 0x001e640000000a00 */
[----:B-1----:R1:W5:Y:S01]  /*0e80*/  LDG.E R89, desc[UR36][R4.64] ;  /* 0x0000002404597981 */ /* 0x002362000c1e1900 */
[----:B------:R-:W-:Y:S05]  /*0e90*/  BRA `(.L_x_11) ;  /* 0x0000000000087947 */ /* 0x000fea0003800000 */
.L_x_12:
[----:B------:R-:W-:Y:S02]  /*0ea0*/  ULDC UR4, c[0x0][0x584] ;  /* 0x0001610000047ab9 */ /* 0x000fe40000000800 */
[----:B-1----:R-:W-:-:S07]  /*0eb0*/  IMAD.U32 R89, RZ, RZ, UR4 ;  /* 0x00000004ff597e24 */ /* 0x002fce000f8e00ff */
.L_x_11:
[----:B------:R-:W-:-:S13]  /*0ec0*/  LOP3.LUT P0, RZ, R0, 0xff, RZ, 0xc0, !PT ;  /* 0x000000ff00ff7812 */ /* 0x000fda000780c0ff */
[----:B------:R-:W-:Y:S05]  /*0ed0*/  @!P0 EXIT ;  /* 0x000000000000894d */ /* 0x000fea0003800000 */
[----:B------:R-:W-:Y:S01]  /*0ee0*/  ULDC UR4, c[0x0][0x28c] ;  /* 0x0000a30000047ab9 */ /* 0x000fe20000000800 */
[----:B------:R-:W-:Y:S01]  /*0ef0*/  LOP3.LUT R102, R19, 0x1, RZ, 0xfc, !PT ;  /* 0x0000000113667812 */ /* 0x000fe200078efcff */
[----:B------:R-:W-:Y:S01]  /*0f00*/  UIADD3 UR4, UR4, 0x3f, URZ ;  /* 0x0000003f04047890 */ /* 0x000fe2000fffe03f */
[----:B------:R-:W-:Y:S01]  /*0f10*/  UMOV UR38, URZ ;  /* 0x0000003f00267c82 */ /* 0x000fe20008000000 */
[----:B------:R-:W-:Y:S02]  /*0f20*/  UMOV UR39, URZ ;  /* 0x0000003f00277c82 */ /* 0x000fe40008000000 */
[----:B------:R-:W-:-:S04]  /*0f30*/  USHF.R.S32.HI UR5, URZ, 0x1f, UR4 ;  /* 0x0000001f3f057899 */ /* 0x000fc80008011404 */
[----:B------:R-:W-:-:S04]  /*0f40*/  ULEA.HI UR5, UR5, UR4, URZ, 0x6 ;  /* 0x0000000405057291 */ /* 0x000fc8000f8f303f */
[----:B------:R-:W-:-:S12]  /*0f50*/  USHF.R.S32.HI UR40, URZ, 0x6, UR5 ;  /* 0x000000063f287899 */ /* 0x000fd80008011405 */
.L_x_156:
[----:B------:R-:W-:Y:S01]  /*0f60*/  LOP3.LUT R0, R18, 0x80, RZ, 0xc0, !PT ;  /* 0x0000008012007812 */ /* 0x000fe200078ec0ff */
[----:B------:R-:W2:Y:S01]  /*0f70*/  S2UR UR7, SR_CgaCtaId ;  /* 0x00000000000779c3 */ /* 0x000ea20000008800 */
[----:B------:R-:W-:Y:S02]  /*0f80*/  UMOV UR6, 0x400 ;  /* 0x0000040000067882 */ /* 0x000fe40000000000 */
[----:B------:R-:W-:-:S06]  /*0f90*/  SHF.R.U32.HI R0, RZ, 0x7, R0 ;  /* 0x00000007ff007819 */ /* 0x000fcc0000011600 */
[----:B---3--:R-:W3:Y:S01]  /*0fa0*/  SHFL.IDX PT, R0, R0, RZ, 0x1f ;  /* 0x00001fff00007589 */ /* 0x008ee200000e0000 */
[----:B--2---:R-:W-:Y:S01]  /*0fb0*/  ULEA UR42, UR7, UR6, 0x18 ;  /* 0x00000006072a7291 */ /* 0x004fe2000f8ec03f */
[----:B---3--:R-:W-:-:S13]  /*0fc0*/  R2UR UR4, R0 ;  /* 0x00000000000472ca */ /* 0x008fda00000e0000 */
[----:B------:R-:W-:-:S04]  /*0fd0*/  ULEA.HI UR5, UR4, UR4, URZ, 0x1 ;  /* 0x0000000404057291 */ /* 0x000fc8000f8f083f */
[----:B------:R-:W-:-:S04]  /*0fe0*/  ULOP3.LUT UR5, UR5, 0x7fffe, URZ, 0xc0, !UPT ;  /* 0x0007fffe05057892 */ /* 0x000fc8000f8ec03f */
[----:B------:R-:W-:-:S03]  /*0ff0*/  UIADD3 UR5, UR4, -UR5, URZ ;  /* 0x8000000504057290 */ /* 0x000fc6000fffe03f */
[----:B------:R-:W-:Y:S01]  /*1000*/  ULDC UR4, c[0x0][0x28c] ;  /* 0x0000a30000047ab9 */ /* 0x000fe20000000800 */
[----:B------:R-:W-:Y:S01]  /*1010*/  ULEA UR5, UR5, UR42, 0xd ;  /* 0x0000002a05057291 */ /* 0x000fe2000f8e683f */
[----:B------:R-:W-:-:S03]  /*1020*/  ISETP.LT.AND P0, PT, RZ, UR4, PT ;  /* 0x00000004ff007c0c */ /* 0x000fc6000bf01270 */
[----:B------:R-:W-:-:S04]  /*1030*/  UIADD3 UR5, UR5, 0x100, URZ ;  /* 0x0000010005057890 */ /* 0x000fc8000fffe03f */
[----:B------:R-:W-:-:S04]  /*1040*/  USHF.R.U32.HI UR5, URZ, 0x4, UR5 ;  /* 0x000000043f057899 */ /* 0x000fc80008011605 */
[----:B------:R-:W-:Y:S02]  /*1050*/  ULOP3.LUT UR41, UR5, 0x3fff, URZ, 0xc0, !UPT ;  /* 0x00003fff05297892 */ /* 0x000fe4000f8ec03f */
[----:B01--45:R-:W-:Y:S10]  /*1060*/  @P0 BRA `(.L_x_13) ;  /* 0x0000000000400947 */ /* 0x033ff40003800000 */
[----:B------:R-:W-:Y:S01]  /*1070*/  MOV R0, 0x0 ;  /* 0x0000000000007802 */ /* 0x000fe20000000f00 */
[----:B------:R-:W-:Y:S01]  /*1080*/  ULDC.64 UR4, c[0x4][0x68] ;  /* 0x01001a0000047ab9 */ /* 0x000fe20000000a00 */
[----:B------:R-:W-:Y:S01]  /*1090*/  ULDC.64 UR6, c[0x4][0x8] ;  /* 0x0100020000067ab9 */ /* 0x000fe20000000a00 */
[----:B01----:R-:W-:Y:S01]  /*10a0*/  IMAD.U32 R4, RZ, RZ, UR4 ;  /* 0x00000004ff047e24 */ /* 0x003fe2000f8e00ff */
[----:B------:R0:W1:Y:S01]  /*10b0*/  LDC.64 R14, c[0x4][R0] ;  /* 0x01000000000e7b82 */ /* 0x0000620000000a00 */
[----:B------:R-:W-:Y:S01]  /*10c0*/  IMAD.U32 R5, RZ, RZ, UR5 ;  /* 0x00000005ff057e24 */ /* 0x000fe2000f8e00ff */
[----:B------:R-:W-:Y:S01]  /*10d0*/  ULDC.64 UR4, c[0x4][0x70] ;  /* 0x01001c0000047ab9 */ /* 0x000fe20000000a00 */
[----:B------:R-:W-:Y:S01]  /*10e0*/  IMAD.U32 R10, RZ, RZ, UR6 ;  /* 0x00000006ff0a7e24 */ /* 0x000fe2000f8e00ff */
[----:B------:R-:W-:Y:S01]  /*10f0*/  MOV R13, RZ ;  /* 0x000000ff000d7202 */ /* 0x000fe20000000f00 */
[----:B------:R-:W-:Y:S02]  /*1100*/  IMAD.U32 R6, RZ, RZ, UR4 ;  /* 0x00000004ff067e24 */ /* 0x000fe4000f8e00ff */
[----:B------:R-:W-:-:S02]  /*1110*/  IMAD.U32 R7, RZ, RZ, UR5 ;  /* 0x00000005ff077e24 */ /* 0x000fc4000f8e00ff */
[----:B------:R-:W-:Y:S02]  /*1120*/  IMAD.U32 R11, RZ, RZ, UR7 ;  /* 0x00000007ff0b7e24 */ /* 0x000fe4000f8e00ff */
[----:B------:R-:W-:Y:S02]  /*1130*/  IMAD.MOV.U32 R8, RZ, RZ, 0x1e1 ;  /* 0x000001e1ff087424 */ /* 0x000fe400078e00ff */
[----:B0-----:R-:W-:-:S07]  /*1140*/  IMAD.MOV.U32 R12, RZ, RZ, 0x1 ;  /* 0x00000001ff0c7424 */ /* 0x001fce00078e00ff */
[----:B------:R-:W-:-:S07]  /*1150*/  LEPC R20, `(.L_x_13) ;  /* 0x000000001014794e */ /* 0x000fce0000000000 */
[----:B-1---5:R-:W-:Y:S05]  /*1160*/  CALL.ABS.NOINC R14 ;  /* 0x000000000e007343 */ /* 0x022fea0003c00000 */
.L_x_13:
[----:B------:R-:W-:-:S13]  /*1170*/  ISETP.NE.AND P0, PT, R102, 0x3, PT ;  /* 0x000000036600780c */ /* 0x000fda0003f05270 */
[----:B------:R-:W-:Y:S05]  /*1180*/  @!P0 BRA `(.L_x_14) ;  /* 0x0000000000048947 */ /* 0x000fea0003800000 */
[----:B------:R-:W-:Y:S01]  /*1190*/  BPT.TRAP 0x1 ;  /* 0x000000040000795c */ /* 0x000fe20000300000 */
.L_x_14:
[----:B------:R-:W-:Y:S02]  /*11a0*/  IMAD.U32 R3, RZ, RZ, UR39 ;  /* 0x00000027ff037e24 */ /* 0x000fe4000f8e00ff */
[----:B------:R-:W-:-:S03]  /*11b0*/  IMAD.U32 R0, RZ, RZ, UR38 ;  /* 0x00000026ff007e24 */ /* 0x000fc6000f8e00ff */
[----:B------:R-:W-:Y:S02]  /*11c0*/  LEA R3, R3, UR42, 0x3 ;  /* 0x0000002a03037c11 */ /* 0x000fe4000f8e18ff */
[----:B------:R-:W-:-:S04]  /*11d0*/  SHF.L.U32 R0, R0, 0x1f, RZ ;  /* 0x0000001f00007819 */ /* 0x000fc800000006ff */
[----:B------:R2:W3:Y:S01]  /*11e0*/  SYNCS.PHASECHK.TRANS64.TRYWAIT P1, [R3+URZ], R0 ;  /* 0x00000000030075a7 */ /* 0x0004e2000802017f */
[----:B------:R-:W-:Y:S05]  /*11f0*/  @!P0 BRA `(.L_x_15) ;  /* 0x0000000000048947 */ /* 0x000fea0003800000 */
[----:B------:R-:W-:Y:S01]  /*1200*/  BPT.TRAP 0x1 ;  /* 0x000000040000795c */ /* 0x000fe20000300000 */
.L_x_15:
[----:B---3--:R-:W-:Y:S05]  /*1210*/  @P1 BRA `(.L_x_16) ;  /* 0x0000000000081947 */ /* 0x008fea0003800000 */
[----:B------:R-:W3:Y:S02]  /*1220*/  SYNCS.PHASECHK.TRANS64.TRYWAIT P1, [R3+URZ], R0 ;  /* 0x00000000030075a7 */ /* 0x000ee4000802017f */
[----:B---3--:R-:W-:Y:S05]  /*1230*/  @!P1 BRA `(.L_x_17) ;  /* 0x0000007800549947 */ /* 0x008fea0003800000 */
.L_x_16:
[----:B------:R-:W-:-:S04]  /*1240*/  UISETP.LT.AND UP0, UPT, UR40, 0x1, UPT ;  /* 0x000000012800788c */ /* 0x000fc8000bf01270 */
[----:B------:R-:W-:-:S04]  /*1250*/  USEL UR4, UR40, 0x1, UP0 ;  /* 0x0000000128047887 */ /* 0x000fc80008000000 */
[----:B------:R-:W-:-:S06]  /*1260*/  UIADD3 UR4, UR40, -UR4, URZ ;  /* 0x8000000428047290 */ /* 0x000fcc000fffe03f */
[----:B--23--:R-:W-:Y:S01]  /*1270*/  IMAD.U32 R0, RZ, RZ, UR4 ;  /* 0x00000004ff007e24 */ /* 0x00cfe2000f8e00ff */
[----:B------:R-:W-:Y:S05]  /*1280*/  WARPSYNC.ALL ;  /* 0x0000000000007948 */ /* 0x000fea0003800000 */
[----:B------:R-:W-:Y:S01]  /*1290*/  ISETP.GE.AND P1, PT, R0, 0x1, PT ;  /* 0x000000010000780c */ /* 0x000fe20003f26270 */
[----:B------:R-:W-:Y:S01]  /*12a0*/  UIADD3 UR4, UR42, 0x28100, URZ ;  /* 0x000281002a047890 */ /* 0x000fe2000fffe03f */
[----:B------:R-:W-:Y:S01]  /*12b0*/  WARPGROUP.ARRIVE ;  /* 0x00000000000079c5 */ /* 0x000fe20000000000 */
[----:B------:R-:W-:Y:S01]  /*12c0*/  UMOV UR9, 0x40000040 ;  /* 0x4000004000097882 */ /* 0x000fe20000000000 */
[----:B------:R-:W-:Y:S01]  /*12d0*/  UMOV UR11, 0x40000040 ;  /* 0x40000040000b7882 */ /* 0x000fe20000000000 */
[----:B------:R-:W-:-:S04]  /*12e0*/  USHF.R.U32.HI UR4, URZ, 0x4, UR4 ;  /* 0x000000043f047899 */ /* 0x000fc80008011604 */
[----:B------:R-:W-:Y:S02]  /*12f0*/  ULOP3.LUT UR5, UR4, 0x3fff, URZ, 0xc0, !UPT ;  /* 0x00003fff04057892 */ /* 0x000fe4000f8ec03f */
[----:B------:R-:W-:Y:S02]  /*1300*/  ULOP3.LUT UR4, UR41, 0x10000, URZ, 0xfc, !UPT ;  /* 0x0001000029047892 */ /* 0x000fe4000f8efc3f */
[----:B------:R-:W-:Y:S02]  /*1310*/  ULOP3.LUT UR5, UR5, 0x10000, URZ, 0xfc, !UPT ;  /* 0x0001000005057892 */ /* 0x000fe4000f8efc3f */
[----:B------:R-:W-:Y:S02]  /*1320*/  ULEA UR7, UR39, UR4, 0xb ;  /* 0x0000000427077291 */ /* 0x000fe4000f8e583f */
[----:B------:R-:W-:Y:S02]  /*1330*/  ULEA UR6, UR39, UR5, 0x9 ;  /* 0x0000000527067291 */ /* 0x000fe4000f8e483f */
[----:B------:R-:W-:-:S03]  /*1340*/  UIADD3 UR12, UR7, 0x400, URZ ;  /* 0x00000400070c7890 */ /* 0x000fc6000fffe03f */
[----:B------:R-:W-:Y:S02]  /*1350*/  UMOV UR8, UR7 ;  /* 0x0000000700087c82 */ /* 0x000fe40008000000 */
[----:B------:R-:W-:Y:S02]  /*1360*/  UMOV UR10, UR6 ;  /* 0x00000006000a7c82 */ /* 0x000fe40008000000 */
[----:B------:R-:W-:Y:S01]  /*1370*/  HGMMA.64x64x16.F32 R56, gdesc[UR8], RZ, !UPT, gsb0 ;  /* 0x00e00000083879f0 */ /* 0x000fe2000c0008ff */
[----:B------:R-:W-:Y:S01]  /*1380*/  UMOV UR8, UR12 ;  /* 0x0000000c00087c82 */ /* 0x000fe20008000000 */
[----:B------:R-:W-:Y:S01]  /*1390*/  UMOV UR9, 0x40000040 ;  /* 0x4000004000097882 */ /* 0x000fe20000000000 */
[----:B------:R-:W-:Y:S01]  /*13a0*/  UIADD3 UR12, UR7, 0x402, URZ ;  /* 0x00000402070c7890 */ /* 0x000fe2000fffe03f */
[----:B------:R-:W-:Y:S02]  /*13b0*/  WARPGROUP.DEPBAR.LE gsb0, 0x0 ;  /* 0x00008000000079c5 */ /* 0x000fe40000010000 */
[----:B------:R-:W-:-:S06]  /*13c0*/  WARPGROUP.ARRIVE ;  /* 0x00000000000079c5 */ /* 0x000fcc0000000000 */
[----:B------:R-:W-:Y:S01]  /*13d0*/  HGMMA.64x64x16.F32 R24, gdesc[UR8], RZ, !UPT, gsb0 ;  /* 0x00e00000081879f0 */ /* 0x000fe2000c0008ff */
[----:B------:R-:W-:Y:S02]  /*13e0*/  UIADD3 UR8, UR7, 0x2, URZ ;  /* 0x0000000207087890 */ /* 0x000fe4000fffe03f */
[----:B------:R-:W-:Y:S01]  /*13f0*/  UIADD3 UR10, UR6, 0x2, URZ ;  /* 0x00000002060a7890 */ /* 0x000fe2000fffe03f */
[----:B------:R-:W-:Y:S01]  /*1400*/  UMOV UR9, 0x40000040 ;  /* 0x4000004000097882 */ /* 0x000fe20000000000 */
[----:B------:R-:W-:Y:S01]  /*1410*/  UMOV UR11, 0x40000040 ;  /* 0x40000040000b7882 */ /* 0x000fe20000000000 */
[----:B------:R-:W-:Y:S02]  /*1420*/  WARPGROUP.DEPBAR.LE gsb0, 0x0 ;  /* 0x00008000000079c5 */ /* 0x000fe40000010000 */
[----:B------:R-:W-:-:S06]  /*1430*/  WARPGROUP.ARRIVE ;  /* 0x00000000000079c5 */ /* 0x000fcc0000000000 */
[----:B------:R-:W-:Y:S01]  /*1440*/  HGMMA.64x64x16.F32 R56, gdesc[UR8], R56, gsb0 ;  /* 0x00e00000083879f0 */ /* 0x000fe20008000838 */
[----:B------:R-:W-:Y:S01]  /*1450*/  UMOV UR8, UR12 ;  /* 0x0000000c00087c82 */ /* 0x000fe20008000000 */
[----:B------:R-:W-:Y:S01]  /*1460*/  UMOV UR9, 0x40000040 ;  /* 0x4000004000097882 */ /* 0x000fe20000000000 */
[----:B------:R-:W-:Y:S01]  /*1470*/  UIADD3 UR12, UR7, 0x404, URZ ;  /* 0x00000404070c7890 */ /* 0x000fe2000fffe03f */
[----:B------:R-:W-:Y:S02]  /*1480*/  WARPGROUP.DEPBAR.LE gsb0, 0x0 ;  /* 0x00008000000079c5 */ /* 0x000fe40000010000 */
[----:B------:R-:W-:-:S06]  /*1490*/  WARPGROUP.ARRIVE ;  /* 0x00000000000079c5 */ /* 0x000fcc0000000000 */
[----:B------:R-:W-:Y:S01]  /*14a0*/  HGMMA.64x64x16.F32 R24, gdesc[UR8], R24, gsb0 ;  /* 0x00e00000081879f0 */ /* 0x000fe20008000818 */
        /* <DEDUP_REMOVED lines=9> */
[----:B------:R-:W-:Y:S02]  /*1540*/  WARPGROUP.DEPBAR.LE gsb0, 0x0 ;  /* 0x00008000000079c5 */ /* 0x000fe40000010000 */
[----:B------:R-:W-:-:S06]  /*1550*/  WARPGROUP.ARRIVE ;  /* 0x00000000000079c5 */ /* 0x000fcc0000000000 */
[----:B------:R-:W-:Y:S01]  /*1560*/  HGMMA.64x64x16.F32 R24, gdesc[UR8], R24, gsb0 ;  /* 0x00e00000081879f0 */ /* 0x000fe20008000818 */
[----:B------:R-:W-:Y:S02]  /*1570*/  UIADD3 UR8, UR7, 0x6, URZ ;  /* 0x0000000607087890 */ /* 0x000fe4000fffe03f */
[----:B------:R-:W-:Y:S01]  /*1580*/  UIADD3 UR10, UR6, 0x6, URZ ;  /* 0x00000006060a7890 */ /* 0x000fe2000fffe03f */
[----:B------:R-:W-:Y:S01]  /*1590*/  UMOV UR9, 0x40000040 ;  /* 0x4000004000097882 */ /* 0x000fe20000000000 */
[----:B------:R-:W-:Y:S01]  /*15a0*/  UMOV UR11, 0x40000040 ;  /* 0x40000040000b7882 */ /* 0x000fe20000000000 */
[----:B------:R-:W-:Y:S01]  /*15b0*/  UIADD3 UR7, UR7, 0x406, URZ ;  /* 0x0000040607077890 */ /* 0x000fe2000fffe03f */
[----:B------:R-:W-:Y:S02]  /*15c0*/  WARPGROUP.DEPBAR.LE gsb0, 0x0 ;  /* 0x00008000000079c5 */ /* 0x000fe40000010000 */
[----:B------:R-:W-:-:S06]  /*15d0*/  WARPGROUP.ARRIVE ;  /* 0x00000000000079c5 */ /* 0x000fcc0000000000 */
[----:B------:R-:W-:Y:S01]  /*15e0*/  HGMMA.64x64x16.F32 R56, gdesc[UR8], R56, gsb0 ;  /* 0x00e00000083879f0 */ /* 0x000fe20008000838 */
[----:B------:R-:W-:Y:S01]  /*15f0*/  UMOV UR8, UR7 ;  /* 0x0000000700087c82 */ /* 0x000fe20008000000 */
[----:B------:R-:W-:Y:S01]  /*1600*/  UMOV UR9, 0x40000040 ;  /* 0x4000004000097882 */ /* 0x000fe20000000000 */
[----:B------:R-:W-:Y:S02]  /*1610*/  WARPGROUP.DEPBAR.LE gsb0, 0x0 ;  /* 0x00008000000079c5 */ /* 0x000fe40000010000 */
[----:B------:R-:W-:-:S06]  /*1620*/  WARPGROUP.ARRIVE ;  /* 0x00000000000079c5 */ /* 0x000fcc0000000000 */
[----:B------:R-:W-:Y:S03]  /*1630*/  HGMMA.64x64x16.F32 R24, gdesc[UR8], R24, gsb0 ;  /* 0x00e00000081879f0 */ /* 0x000fe60008000818 */
[----:B------:R-:W-:Y:S02]  /*1640*/  WARPGROUP.DEPBAR.LE gsb0, 0x0 ;  /* 0x00008000000079c5 */ /* 0x000fe40000010000 */
[----:B------:R-:W-:Y:S05]  /*1650*/  @!P1 BRA `(.L_x_18) ;  /* 0x0000000400789947 */ /* 0x000fea0003800000 */
[----:B------:R-:W-:-:S04]  /*1660*/  UIADD3 UR6, UR39, 0x1, URZ ;  /* 0x0000000127067890 */ /* 0x000fc8000fffe03f */
[----:B------:R-:W-:-:S04]  /*1670*/  UISETP.NE.AND UP0, UPT, UR6, 0x5, UPT ;  /* 0x000000050600788c */ /* 0x000fc8000bf05270 */
[----:B------:R-:W-:Y:S02]  /*1680*/  USEL UR7, URZ, 0x1, UP0 ;  /* 0x000000013f077887 */ /* 0x000fe40008000000 */
[----:B------:R-:W-:Y:S02]  /*1690*/  USEL UR6, UR6, URZ, UP0 ;  /* 0x0000003f06067287 */ /* 0x000fe40008000000 */
[----:B------:R-:W-:-:S06]  /*16a0*/  ULOP3.LUT UR7, UR38, UR7, URZ, 0x3c, !UPT ;  /* 0x0000000726077292 */ /* 0x000fcc000f8e3c3f */
[----:B01----:R-:W-:Y:S01]  /*16b0*/  IMAD.U32 R5, RZ, RZ, UR7 ;  /* 0x00000007ff057e24 */ /* 0x003fe2000f8e00ff */
[----:B------:R-:W-:-:S06]  /*16c0*/  UMOV UR7, UR39 ;  /* 0x0000002700077c82 */ /* 0x000fcc0008000000 */
.L_x_25:
[----:B01----:R-:W-:Y:S05]  /*16d0*/  @!P0 BRA `(.L_x_19) ;  /* 0x0000000000048947 */ /* 0x003fea0003800000 */
[----:B------:R-:W-:Y:S01]  /*16e0*/  BPT.TRAP 0x1 ;  /* 0x000000040000795c */ /* 0x000fe20000300000 */
.L_x_19:
[----:B------:R-:W0:Y:S01]  /*16f0*/  S2UR UR9, SR_CgaCtaId ;  /* 0x00000000000979c3 */ /* 0x000e220000008800 */
[----:B------:R-:W-:Y:S01]  /*1700*/  UMOV UR8, 0x400 ;  /* 0x0000040000087882 */ /* 0x000fe20000000000 */
[----:B------:R-:W-:Y:S01]  /*1710*/  SHF.L.U32 R3, R5, 0x1f, RZ ;  /* 0x0000001f05037819 */ /* 0x000fe200000006ff */
[----:B0-----:R-:W-:-:S04]  /*1720*/  ULEA UR15, UR9, UR8, 0x18 ;  /* 0x00000008090f7291 */ /* 0x001fc8000f8ec03f */
[----:B------:R-:W-:-:S09]  /*1730*/  ULEA UR8, UR6, UR15, 0x3 ;  /* 0x0000000f06087291 */ /* 0x000fd2000f8e183f */
[----:B------:R0:W1:Y:S01]  /*1740*/  SYNCS.PHASECHK.TRANS64.TRYWAIT P1, [UR8], R3 ;  /* 0x00000003ff0075a7 */ /* 0x0000620008020148 */
[----:B------:R-:W-:Y:S05]  /*1750*/  @!P0 BRA `(.L_x_20) ;  /* 0x0000000000048947 */ /* 0x000fea0003800000 */
[----:B------:R-:W-:Y:S01]  /*1760*/  BPT.TRAP 0x1 ;  /* 0x000000040000795c */ /* 0x000fe20000300000 */
.L_x_20:
[----:B-1----:R-:W-:Y:S05]  /*1770*/  @P1 BRA `(.L_x_21) ;  /* 0x0000000000081947 */ /* 0x002fea0003800000 */
[----:B------:R-:W1:Y:S02]  /*1780*/  SYNCS.PHASECHK.TRANS64.TRYWAIT P1, [UR8], R3 ;  /* 0x00000003ff0075a7 */ /* 0x000e640008020148 */
[----:B-1----:R-:W-:Y:S05]  /*1790*/  @!P1 BRA `(.L_x_22) ;  /* 0x0000007400109947 */ /* 0x002fea0003800000 */
.L_x_21:
[----:B------:R-:W-:Y:S01]  /*17a0*/  ULEA UR12, UR6, UR5, 0x9 ;  /* 0x00000005060c7291 */ /* 0x000fe2000f8e483f */
[----:B------:R-:W-:Y:S01]  /*17b0*/  WARPGROUP.ARRIVE ;  /* 0x00000000000079c5 */ /* 0x000fe20000000000 */
[----:B------:R-:W-:Y:S01]  /*17c0*/  ULEA UR13, UR6, UR4, 0xb ;  /* 0x00000004060d7291 */ /* 0x000fe2000f8e583f */
[----:B------:R-:W-:Y:S01]  /*17d0*/  UMOV UR11, 0x40000040 ;  /* 0x40000040000b7882 */ /* 0x000fe20000000000 */
[----:B------:R-:W-:Y:S02]  /*17e0*/  UMOV UR9, 0x40000040 ;  /* 0x4000004000097882 */ /* 0x000fe40000000000 */
[----:B------:R-:W-:Y:S01]  /*17f0*/  UIADD3 UR14, UR13, 0x400, URZ ;  /* 0x000004000d0e7890 */ /* 0x000fe2000fffe03f */
[----:B------:R-:W-:Y:S02]  /*1800*/  UMOV UR10, UR12 ;  /* 0x0000000c000a7c82 */ /* 0x000fe40008000000 */
[----:B------:R-:W-:Y:S02]  /*1810*/  UMOV UR8, UR13 ;  /* 0x0000000d00087c82 */ /* 0x000fe40008000000 */
[----:B------:R-:W-:Y:S01]  /*1820*/  HGMMA.64x64x16.F32 R56, gdesc[UR8], R56, gsb0 ;  /* 0x00e00000083879f0 */ /* 0x000fe20008000838 */
[----:B------:R-:W-:Y:S01]  /*1830*/  UMOV UR9, 0x40000040 ;  /* 0x4000004000097882 */ /* 0x000fe20000000000 */
[----:B------:R-:W-:Y:S01]  /*1840*/  UMOV UR8, UR14 ;  /* 0x0000000e00087c82 */ /* 0x000fe20008000000 */
[----:B------:R-:W-:Y:S01]  /*1850*/  UIADD3 UR14, UR13, 0x402, URZ ;  /* 0x000004020d0e7890 */ /* 0x000fe2000fffe03f */
[----:B------:R-:W-:-:S02]  /*1860*/  WARPGROUP.DEPBAR.LE gsb0, 0x0 ;  /* 0x00008000000079c5 */ /* 0x000fc40000010000 */
        /* <DEDUP_REMOVED lines=42> */
[----:B------:R-:W-:Y:S01]  /*1b10*/  BPT.TRAP 0x1 ;  /* 0x000000040000795c */ /* 0x000fe20000300000 */
.L_x_23:
[----:B------:R-:W-:Y:S01]  /*1b20*/  ULEA UR8, UR7, UR15, 0x3 ;  /* 0x0000000f07087291 */ /* 0x000fe2000f8e183f */
[----:B------:R-:W-:-:S03]  /*1b30*/  ISETP.GT.U32.AND P1, PT, R19, 0x1, PT ;  /* 0x000000011300780c */ /* 0x000fc60003f24070 */
[----:B------:R-:W-:-:S04]  /*1b40*/  UIADD3 UR8, UR8, 0x28, URZ ;  /* 0x0000002808087890 */ /* 0x000fc8000fffe03f */
[----:B------:R-:W-:-:S09]  /*1b50*/  UPRMT UR8, URZ, 0x654, UR8 ;  /* 0x000006543f087896 */ /* 0x000fd20008000008 */
[----:B------:R-:W-:Y:S01]  /*1b60*/  SYNCS.ARRIVE.TRANS64.RED.A1T0 RZ, [UR8], RZ ;  /* 0x000000ffffff79a7 */ /* 0x000fe20008100408 */
[----:B------:R-:W-:Y:S05]  /*1b70*/  @P1 BRA `(.L_x_24) ;  /* 0x0000000000041947 */ /* 0x000fea0003800000 */
[----:B------:R-:W-:Y:S01]  /*1b80*/  BPT.TRAP 0x1 ;  /* 0x000000040000795c */ /* 0x000fe20000300000 */
.L_x_24:
[----:B------:R-:W-:Y:S01]  /*1b90*/  UIADD3 UR6, UR6, 0x1, URZ ;  /* 0x0000000106067890 */ /* 0x000fe2000fffe03f */
[C---:B------:R-:W-:Y:S01]  /*1ba0*/  ISETP.GT.AND P1, PT, R0.reuse, 0x1, PT ;  /* 0x000000010000780c */ /* 0x040fe20003f24270 */
[----:B------:R-:W-:Y:S01]  /*1bb0*/  UIADD3 UR7, UR7, 0x1, URZ ;  /* 0x0000000107077890 */ /* 0x000fe2000fffe03f */
[----:B------:R-:W-:Y:S01]  /*1bc0*/  VIADD R0, R0, 0xffffffff ;  /* 0xffffffff00007836 */ /* 0x000fe20000000000 */
[----:B------:R-:W-:Y:S02]  /*1bd0*/  UISETP.NE.AND UP0, UPT, UR6, 0x5, UPT ;  /* 0x000000050600788c */ /* 0x000fe4000bf05270 */
[----:B------:R-:W-:Y:S02]  /*1be0*/  UISETP.NE.AND UP1, UPT, UR7, 0x5, UPT ;  /* 0x000000050700788c */ /* 0x000fe4000bf25270 */
[----:B------:R-:W-:Y:S02]  /*1bf0*/  USEL UR8, URZ, 0x1, UP0 ;  /* 0x000000013f087887 */ /* 0x000fe40008000000 */
[----:B------:R-:W-:-:S02]  /*1c00*/  USEL UR6, UR6, URZ, UP0 ;  /* 0x0000003f06067287 */ /* 0x000fc40008000000 */
[----:B------:R-:W-:Y:S02]  /*1c10*/  USEL UR7, UR7, URZ, UP1 ;  /* 0x0000003f07077287 */ /* 0x000fe40008800000 */
[----:B------:R-:W-:Y:S01]  /*1c20*/  LOP3.LUT R5, R5, UR8, RZ, 0x3c, !PT ;  /* 0x0000000805057c12 */ /* 0x000fe2000f8e3cff */
[----:B------:R-:W-:Y:S09]  /*1c30*/  @P1 BRA `(.L_x_25) ;  /* 0xfffffff800a41947 */ /* 0x000ff2000383ffff */
.L_x_18:
[----:B------:R-:W2:Y:S02]  /*1c40*/  LDC R0, c[0x0][0x28c] ;  /* 0x0000a300ff007b82 */ /* 0x000ea40000000800 */
[----:B--2---:R-:W-:-:S13]  /*1c50*/  ISETP.GE.AND P1, PT, R0, 0x1, PT ;  /* 0x000000010000780c */ /* 0x004fda0003f26270 */
[----:B------:R-:W-:Y:S05]  /*1c60*/  @!P1 BRA `(.L_x_26) ;  /* 0x0000000000489947 */ /* 0x000fea0003800000 */
[----:B------:R-:W-:Y:S05]  /*1c70*/  @!P0 BRA `(.L_x_27) ;  /* 0x0000000000048947 */ /* 0x000fea0003800000 */
[----:B------:R-:W-:Y:S01]  /*1c80*/  BPT.TRAP 0x1 ;  /* 0x000000040000795c */ /* 0x000fe20000300000 */
.L_x_27:
[----:B------:R-:W2:Y:S01]  /*1c90*/  S2UR UR7, SR_CgaCtaId ;  /* 0x00000000000779c3 */ /* 0x000ea20000008800 */
[----:B------:R-:W-:Y:S01]  /*1ca0*/  UISETP.LT.AND UP0, UPT, UR40, 0x1, UPT ;  /* 0x000000012800788c */ /* 0x000fe2000bf01270 */
[----:B------:R-:W-:-:S03]  /*1cb0*/  ISETP.GT.U32.AND P0, PT, R19, 0x1, PT ;  /* 0x000000011300780c */ /* 0x000fc60003f04070 */
[----:B------:R-:W-:-:S04]  /*1cc0*/  USEL UR6, UR40, 0x1, UP0 ;  /* 0x0000000128067887 */ /* 0x000fc80008000000 */
[----:B------:R-:W-:-:S04]  /*1cd0*/  UIADD3 UR6, UR39, UR40, -UR6 ;  /* 0x0000002827067290 */ /* 0x000fc8000fffe806 */
[----:B------:R-:W-:-:S04]  /*1ce0*/  UIMAD.WIDE.U32 UR4, UR6, -0x33333333, URZ ;  /* 0xcccccccd060478a5 */ /* 0x000fc8000f8e003f */
[----:B------:R-:W-:-:S03]  /*1cf0*/  USHF.R.U32.HI UR4, URZ, 0x2, UR5 ;  /* 0x000000023f047899 */ /* 0x000fc60008011605 */
[----:B------:R-:W-:Y:S01]  /*1d00*/  UMOV UR5, 0x400 ;  /* 0x0000040000057882 */ /* 0x000fe20000000000 */
[----:B------:R-:W-:Y:S02]  /*1d10*/  UIMAD UR6, UR4, -0x5, UR6 ;  /* 0xfffffffb040678a4 */ /* 0x000fe4000f8e0206 */
[----:B--2---:R-:W-:-:S04]  /*1d20*/  ULEA UR5, UR7, UR5, 0x18 ;  /* 0x0000000507057291 */ /* 0x004fc8000f8ec03f */
[----:B------:R-:W-:-:S04]  /*1d30*/  ULEA UR6, UR6, UR5, 0x3 ;  /* 0x0000000506067291 */ /* 0x000fc8000f8e183f */
[----:B------:R-:W-:-:S04]  /*1d40*/  UIADD3 UR6, UR6, 0x28, URZ ;  /* 0x0000002806067890 */ /* 0x000fc8000fffe03f */
[----:B------:R-:W-:-:S09]  /*1d50*/  UPRMT UR6, URZ, 0x654, UR6 ;  /* 0x000006543f067896 */ /* 0x000fd20008000006 */
[----:B------:R-:W-:Y:S01]  /*1d60*/  SYNCS.ARRIVE.TRANS64.RED.A1T0 RZ, [UR6], RZ ;  /* 0x000000ffffff79a7 */ /* 0x000fe20008100406 */
[----:B------:R-:W-:Y:S05]  /*1d70*/  @P0 BRA `(.L_x_26) ;  /* 0x0000000000040947 */ /* 0x000fea0003800000 */
[----:B------:R-:W-:Y:S01]  /*1d80*/  BPT.TRAP 0x1 ;  /* 0x000000040000795c */ /* 0x000fe20000300000 */
.L_x_26:
[----:B------:R-:W2:Y:S01]  /*1d90*/  LDC R6, c[0x0][0x288] ;  /* 0x0000a200ff067b82 */ /* 0x000ea20000000800 */
[----:B01----:R-:W-:Y:S01]  /*1da0*/  LOP3.LUT R5, R18, 0x3, RZ, 0xc0, !PT ;  /* 0x0000000312057812 */ /* 0x003fe200078ec0ff */
[----:B------:R-:W-:Y:S01]  /*1db0*/  IMAD.SHL.U32 R11, R90, 0x40, RZ ;  /* 0x000000405a0b7824 */ /* 0x000fe200078e00ff */
[----:B------:R-:W-:Y:S01]  /*1dc0*/  SHF.R.U32.HI R3, RZ, 0x2, R18 ;  /* 0x00000002ff037819 */ /* 0x000fe20000011612 */
[----:B------:R-:W-:Y:S01]  /*1dd0*/  UIADD3 UR39, UR40, UR39, URZ ;  /* 0x0000002728277290 */ /* 0x000fe2000fffe03f */
[----:B------:R-:W-:Y:S01]  /*1de0*/  LOP3.LUT R4, R18, 0x60, RZ, 0xc0, !PT ;  /* 0x0000006012047812 */ /* 0x000fe200078ec0ff */
[----:B------:R-:W-:Y:S01]  /*1df0*/  ULDC UR7, c[0x0][0x284] ;  /* 0x0000a10000077ab9 */ /* 0x000fe20000000800 */
[----:B------:R-:W-:Y:S01]  /*1e00*/  LOP3.LUT R0, R22, 0x1, RZ, 0xc0, !PT ;  /* 0x0000000116007812 */ /* 0x000fe200078ec0ff */
[----:B------:R-:W-:Y:S01]  /*1e10*/  UISETP.GT.U32.AND UP0, UPT, UR39, 0x4, UPT ;  /* 0x000000042700788c */ /* 0x000fe2000bf04070 */
[----:B------:R-:W-:Y:S01]  /*1e20*/  LOP3.LUT R3, R3, 0x7, RZ, 0xc0, !PT ;  /* 0x0000000703037812 */ /* 0x000fe200078ec0ff */
[----:B------:R-:W-:Y:S01]  /*1e30*/  UISETP.GE.U32.AND UP1, UPT, UR40, 0x5, UPT ;  /* 0x000000052800788c */ /* 0x000fe2000bf26070 */
[----:B------:R-:W-:Y:S01]  /*1e40*/  SHF.R.U32.HI R4, RZ, 0x1, R4 ;  /* 0x00000001ff047819 */ /* 0x000fe20000011604 */
[----:B------:R-:W-:Y:S01]  /*1e50*/  IMAD.SHL.U32 R8, R0, 0x40, RZ ;  /* 0x0000004000087824 */ /* 0x000fe200078e00ff */
[----:B------:R-:W-:Y:S01]  /*1e60*/  UISETP.LT.U32.AND UP0, UPT, UR40, 0x5, UP0 ;  /* 0x000000052800788c */ /* 0x000fe20008701070 */
[----:B------:R-:W-:Y:S01]  /*1e70*/  SHF.R.S32.HI R21, RZ, 0x1f, R23 ;  /* 0x0000001fff157819 */ /* 0x000fe20000011417 */
[----:B------:R-:W-:Y:S01]  /*1e80*/  ULDC.64 UR8, c[0x0][0x5d0] ;  /* 0x0001740000087ab9 */ /* 0x000fe20000000a00 */
[--C-:B------:R-:W-:Y:S01]  /*1e90*/  IADD3 R7, RZ, -R4, -R3.reuse ;  /* 0x80000004ff077210 */ /* 0x100fe20007ffe803 */
[----:B------:R-:W-:Y:S01]  /*1ea0*/  UIMAD.WIDE.U32 UR4, UR39, -0x33333333, URZ ;  /* 0xcccccccd270478a5 */ /* 0x000fe2000f8e003f */
[----:B------:R-:W-:Y:S01]  /*1eb0*/  LOP3.LUT R3, R8, 0x40, R3, 0xe2, !PT ;  /* 0x0000004008037812 */ /* 0x000fe200078ee203 */
[----:B------:R-:W-:Y:S01]  /*1ec0*/  USEL UR6, URZ, 0x1, !UP0 ;  /* 0x000000013f067887 */ /* 0x000fe2000c000000 */
[----:B------:R-:W-:Y:S01]  /*1ed0*/  IMAD R8, R21, UR8, RZ ;  /* 0x0000000815087c24 */ /* 0x000fe2000f8e02ff */
[----:B------:R-:W-:Y:S01]  /*1ee0*/  USHF.R.U32.HI UR4, URZ, 0x2, UR5 ;  /* 0x000000023f047899 */ /* 0x000fe20008011605 */
[----:B------:R-:W-:Y:S01]  /*1ef0*/  IMAD R0, R0, -0x40, R7 ;  /* 0xffffffc000007824 */ /* 0x000fe200078e0207 */
[----:B------:R-:W-:Y:S01]  /*1f00*/  ULOP3.LUT UR38, UR38, UR6, URZ, 0x3c, !UPT ;  /* 0x0000000626267292 */ /* 0x000fe2000f8e3c3f */
[----:B--2---:R-:W-:Y:S01]  /*1f10*/  IMAD R10, R5, -0x2, R6 ;  /* 0xfffffffe050a7824 */ /* 0x004fe200078e0206 */
[----:B------:R-:W-:Y:S01]  /*1f20*/  ISETP.GE.AND P0, PT, R11, R6, PT ;  /* 0x000000060b00720c */ /* 0x000fe20003f06270 */
[----:B------:R-:W-:Y:S01]  /*1f30*/  IMAD.SHL.U32 R5, R94, 0x100, RZ ;  /* 0x000001005e057824 */ /* 0x000fe200078e00ff */
[----:B------:R-:W-:Y:S01]  /*1f40*/  UIMAD UR39, UR4, -0x5, UR39 ;  /* 0xfffffffb042778a4 */ /* 0x000fe2000f8e0227 */
[----:B------:R-:W-:Y:S01]  /*1f50*/  IMAD.SHL.U32 R6, R18, 0x2, RZ ;  /* 0x0000000212067824 */ /* 0x000fe200078e00ff */
[----:B------:R-:W-:Y:S01]  /*1f60*/  @UP1 ULOP3.LUT UR38, UR38, 0x1, UR4, 0x78, !UPT ;  /* 0x0000000126261892 */ /* 0x000fe2000f8e7804 */
[----:B------:R-:W-:Y:S01]  /*1f70*/  IMAD.WIDE R94, R94, 0x100, RZ ;  /* 0x000001005e5e7825 */ /* 0x000fe200078e02ff */
[----:B------:R-:W-:-:S02]  /*1f80*/  ISETP.GE.OR P0, PT, R5, UR7, P0 ;  /* 0x0000000705007c0c */ /* 0x000fc40008706670 */
[----:B------:R-:W-:Y:S01]  /*1f90*/  LOP3.LUT R6, R11, 0x6, R6, 0xf8, !PT ;  /* 0x000000060b067812 */ /* 0x000fe200078ef806 */
[----:B------:R-:W-:Y:S01]  /*1fa0*/  IMAD R13, R23, UR9, R8 ;  /* 0x00000009170d7c24 */ /* 0x000fe2000f8e0208 */
[----:B------:R-:W-:Y:S01]  /*1fb0*/  LOP3.LUT R113, R94, R3, R4, 0xfe, !PT ;  /* 0x000000035e717212 */ /* 0x000fe200078efe04 */
[----:B------:R-:W-:Y:S01]  /*1fc0*/  IMAD.IADD R4, R10, 0x1, -R11 ;  /* 0x000000010a047824 */ /* 0x000fe200078e0a0b */
[----:B------:R-:W-:Y:S02]  /*1fd0*/  SHF.R.S32.HI R7, RZ, 0x1f, R6 ;  /* 0x0000001fff077819 */ /* 0x000fe40000011406 */
[----:B------:R-:W-:Y:S01]  /*1fe0*/  IADD3 R3, -R5, UR7, R0 ;  /* 0x0000000705037c10 */ /* 0x000fe2000fffe100 */
[----:B------:R-:W-:Y:S02]  /*1ff0*/  IMAD.MOV.U32 R0, RZ, RZ, -0x1 ;  /* 0xffffffffff007424 */ /* 0x000fe400078e00ff */
[----:B------:R-:W-:-:S04]  /*2000*/  IMAD.WIDE.U32 R8, R23, UR8, R6 ;  /* 0x0000000817087c25 */ /* 0x000fc8000f8e0006 */
[----:B------:R-:W-:Y:S01]  /*2010*/  IMAD.IADD R9, R9, 0x1, R13 ;  /* 0x0000000109097824 */ /* 0x000fe200078e020d */
[----:B------:R-:W-:Y:S06]  /*2020*/  @P0 BRA `(.L_x_28) ;  /* 0x0000004c007c0947 */ /* 0x000fec0003800000 */
[----:B------:R-:W0:Y:S01]  /*2030*/  LDC.64 R12, c[0x0][0x5c8] ;  /* 0x00017200ff0c7b82 */ /* 0x000e220000000a00 */
[----:B-----5:R-:W-:Y:S01]  /*2040*/  FSETP.NEU.AND P1, PT, R89, RZ, PT ;  /* 0x000000ff5900720b */ /* 0x020fe20003f2d000 */
[----:B------:R-:W-:Y:S01]  /*2050*/  BSSY B0, `(.L_x_28) ;  /* 0x00004dc000007945 */ /* 0x000fe20003800000 */
[----:B------:R-:W-:-:S04]  /*2060*/  ISETP.GT.AND P6, PT, R4, RZ, PT ;  /* 0x000000ff0400720c */ /* 0x000fc80003fc4270 */
[----:B------:R-:W-:Y:S01]  /*2070*/  ISETP.GT.AND P0, PT, R3, RZ, P6 ;  /* 0x000000ff0300720c */ /* 0x000fe20003704270 */
[-C--:B0-----:R-:W-:Y:S02]  /*2080*/  IMAD R10, R95, R12.reuse, RZ ;  /* 0x0000000c5f0a7224 */ /* 0x081fe400078e02ff */
[----:B------:R-:W-:-:S04]  /*2090*/  IMAD.WIDE.U32 R104, R113, R12, R8 ;  /* 0x0000000c71687225 */ /* 0x000fc800078e0008 */
[----:B------:R-:W-:-:S04]  /*20a0*/  IMAD R5, R113, R13, R10 ;  /* 0x0000000d71057224 */ /* 0x000fc800078e020a */
[----:B------:R-:W-:Y:S01]  /*20b0*/  IMAD.IADD R93, R105, 0x1, R5 ;  /* 0x00000001695d7824 */ /* 0x000fe200078e0205 */
[----:B------:R-:W-:Y:S06]  /*20c0*/  @!P1 BRA `(.L_x_29) ;  /* 0x0000003400789947 */ /* 0x000fec0003800000 */
[----:B------:R-:W0:Y:S01]  /*20d0*/  LDC.64 R14, c[0x0][0x5b8] ;  /* 0x00016e00ff0e7b82 */ /* 0x000e220000000a00 */
[----:B------:R-:W-:-:S07]  /*20e0*/  ULDC.64 UR4, c[0x0][0x5c0] ;  /* 0x0001700000047ab9 */ /* 0x000fce0000000a00 */
[----:B------:R-:W1:Y:S08]  /*20f0*/  LDC.64 R96, c[0x0][0x5b0] ;  /* 0x00016c00ff607b82 */ /* 0x000e700000000a00 */
[----:B------:R-:W2:Y:S01]  /*2100*/  LDC.64 R10, c[0x0][0x5a8] ;  /* 0x00016a00ff0a7b82 */ /* 0x000ea20000000a00 */
[-C--:B0-----:R-:W-:Y:S02]  /*2110*/  IMAD R8, R21, R14.reuse, RZ ;  /* 0x0000000e15087224 */ /* 0x081fe400078e02ff */
[----:B------:R-:W-:-:S04]  /*2120*/  IMAD.WIDE.U32 R20, R23, R14, R6 ;  /* 0x0000000e17147225 */ /* 0x000fc800078e0006 */
[----:B------:R-:W-:Y:S02]  /*2130*/  IMAD R103, R23, R15, R8 ;  /* 0x0000000f17677224 */ /* 0x000fe400078e0208 */
[-C--:B-1----:R-:W-:Y:S02]  /*2140*/  IMAD R8, R95, R96.reuse, RZ ;  /* 0x000000605f087224 */ /* 0x082fe400078e02ff */
[----:B------:R-:W-:Y:S02]  /*2150*/  IMAD.IADD R91, R21, 0x1, R103 ;  /* 0x00000001155b7824 */ /* 0x000fe400078e0267 */
[----:B------:R-:W-:Y:S02]  /*2160*/  IMAD.MOV.U32 R90, RZ, RZ, R20 ;  /* 0x000000ffff5a7224 */ /* 0x000fe400078e0014 */
[C---:B------:R-:W-:Y:S02]  /*2170*/  IMAD R109, R113.reuse, R97, R8 ;  /* 0x00000061716d7224 */ /* 0x040fe400078e0208 */
[----:B------:R-:W-:-:S04]  /*2180*/  IMAD.WIDE.U32 R8, R113, R96, R90 ;  /* 0x0000006071087225 */ /* 0x000fc800078e005a */
[----:B------:R-:W-:Y:S01]  /*2190*/  IMAD.IADD R5, R9, 0x1, R109 ;  /* 0x0000000109057824 */ /* 0x000fe200078e026d */
[----:B--2---:R-:W-:-:S04]  /*21a0*/  LEA R98, P1, R8, R10, 0x1 ;  /* 0x0000000a08627211 */ /* 0x004fc800078208ff */
[----:B------:R-:W-:-:S05]  /*21b0*/  LEA.HI.X R99, R8, R11, R5, 0x1, P1 ;  /* 0x0000000b08637211 */ /* 0x000fca00008f0c05 */
[----:B------:R-:W2:Y:S01]  /*21c0*/  @P0 LDG.E.LTC128B.U16 R5, desc[UR36][R98.64] ;  /* 0x0000002462050981 */ /* 0x000ea2000c1e1520 */
[----:B------:R-:W-:Y:S01]  /*21d0*/  ISETP.GT.AND P4, PT, R4, 0x1, PT ;  /* 0x000000010400780c */ /* 0x000fe20003f84270 */
[----:B------:R-:W-:Y:S01]  /*21e0*/  IMAD.WIDE.U32 R8, R113, R96, R6 ;  /* 0x0000006071087225 */ /* 0x000fe200078e0006 */
[----:B------:R-:W-:Y:S02]  /*21f0*/  BSSY B1, `(.L_x_30) ;  /* 0x0000013000017945 */ /* 0x000fe40003800000 */
[----:B------:R-:W-:Y:S01]  /*2200*/  P2R R107, PR, RZ, 0x10 ;  /* 0x00000010ff6b7803 */ /* 0x000fe20000000000 */
[----:B------:R-:W-:Y:S02]  /*2210*/  IMAD.IADD R9, R109, 0x1, R9 ;  /* 0x000000016d097824 */ /* 0x000fe400078e0209 */
[----:B------:R-:W-:-:S04]  /*2220*/  IMAD.WIDE.U32 R100, R23, R14, R8 ;  /* 0x0000000e17647225 */ /* 0x000fc800078e0008 */
[----:B------:R-:W-:Y:S01]  /*2230*/  IMAD.IADD R9, R103, 0x1, R101 ;  /* 0x0000000167097824 */ /* 0x000fe200078e0265 */
[----:B------:R-:W-:Y:S02]  /*2240*/  LEA R8, P2, R100, R10, 0x1 ;  /* 0x0000000a64087211 */ /* 0x000fe400078408ff */
[----:B------:R-:W-:Y:S02]  /*2250*/  SHF.L.U64.HI R101, R96, 0x3, R97 ;  /* 0x0000000360657819 */ /* 0x000fe40000010261 */
[----:B------:R-:W-:Y:S01]  /*2260*/  LEA.HI.X R9, R100, R11, R9, 0x1, P2 ;  /* 0x0000000b64097211 */ /* 0x000fe200010f0c09 */
[----:B------:R-:W-:Y:S02]  /*2270*/  IMAD.SHL.U32 R100, R96, 0x8, RZ ;  /* 0x0000000860647824 */ /* 0x000fe400078e00ff */
[----:B--2---:R-:W-:-:S05]  /*2280*/  HADD2.F32 R92, -RZ, R5.H0_H0 ;  /* 0x20000005ff5c7230 */ /* 0x004fca0000004100 */
[----:B------:R-:W-:Y:S01]  /*2290*/  FMUL R15, R92, R89 ;  /* 0x000000595c0f7220 */ /* 0x000fe20000400000 */
[----:B------:R-:W-:-:S03]  /*22a0*/  LEA R92, P1, R104, UR4, 0x1 ;  /* 0x00000004685c7c11 */ /* 0x000fc6000f8208ff */
[----:B------:R-:W-:Y:S01]  /*22b0*/  FFMA R15, R56, R88, R15 ;  /* 0x00000058380f7223 */ /* 0x000fe2000000000f */
[----:B------:R-:W-:Y:S02]  /*22c0*/  LEA.HI.X R93, R104, UR5, R93, 0x1, P1 ;  /* 0x00000005685d7c11 */ /* 0x000fe400088f0c5d */
[----:B------:R-:W-:Y:S02]  /*22d0*/  ISETP.GT.AND P1, PT, R3, RZ, P4 ;  /* 0x000000ff0300720c */ /* 0x000fe40002724270 */
[----:B------:R-:W-:-:S05]  /*22e0*/  F2FP.F16.F32.PACK_AB R15, RZ, R15 ;  /* 0x0000000fff0f723e */ /* 0x000fca00000000ff */
[----:B------:R0:W-:Y:S06]  /*22f0*/  @P0 STG.E.U16 desc[UR36][R92.64], R15 ;  /* 0x0000000f5c000986 */ /* 0x0001ec000c101524 */
[----:B------:R-:W-:Y:S05]  /*2300*/  @!P1 BRA `(.L_x_31) ;  /* 0x0000000000049947 */ /* 0x000fea0003800000 */
[----:B------:R1:W5:Y:S02]  /*2310*/  LDG.E.LTC128B.U16 R5, desc[UR36][R8.64+0x2] ;  /* 0x0000022408057981 */ /* 0x000364000c1e1520 */
.L_x_31:
[----:B------:R-:W-:Y:S05]  /*2320*/  BSYNC B1 ;  /* 0x0000000000017941 */ /* 0x000fea0003800000 */
.L_x_30:
[----:B-----5:R-:W-:Y:S01]  /*2330*/  HADD2.F32 R56, -RZ, R5.H0_H0 ;  /* 0x20000005ff387230 */ /* 0x020fe20000004100 */
[----:B------:R-:W-:Y:S01]  /*2340*/  ISETP.GT.AND P0, PT, R3, 0x8, P6 ;  /* 0x000000080300780c */ /* 0x000fe20003704270 */
[----:B------:R-:W-:-:S04]  /*2350*/  IMAD.WIDE.U32 R104, R113, R96, R100 ;  /* 0x0000006071687225 */ /* 0x000fc800078e0064 */
[----:B------:R-:W-:Y:S01]  /*2360*/  FMUL R56, R56, R89 ;  /* 0x0000005938387220 */ /* 0x000fe20000400000 */
[----:B------:R-:W-:Y:S01]  /*2370*/  IMAD.IADD R109, R109, 0x1, R105 ;  /* 0x000000016d6d7824 */ /* 0x000fe200078e0269 */
[----:B0-----:R-:W-:Y:S02]  /*2380*/  IADD3 R15, P2, R20, R104, RZ ;  /* 0x00000068140f7210 */ /* 0x001fe40007f5e0ff */
[----:B------:R-:W-:-:S03]  /*2390*/  FFMA R57, R57, R88, R56 ;  /* 0x0000005839397223 */ /* 0x000fc60000000038 */
[----:B------:R-:W-:Y:S01]  /*23a0*/  IMAD.X R98, R109, 0x1, R91, P2 ;  /* 0x000000016d627824 */ /* 0x000fe200010e065b */
[C---:B------:R-:W-:Y:S02]  /*23b0*/  LEA R56, P2, R15.reuse, R10, 0x1 ;  /* 0x0000000a0f387211 */ /* 0x040fe400078408ff */
[----:B------:R-:W-:Y:S02]  /*23c0*/  F2FP.F16.F32.PACK_AB R99, RZ, R57 ;  /* 0x00000039ff63723e */ /* 0x000fe400000000ff */
[----:B------:R-:W-:Y:S02]  /*23d0*/  LEA.HI.X R57, R15, R11, R98, 0x1, P2 ;  /* 0x0000000b0f397211 */ /* 0x000fe400010f0c62 */
[----:B------:R-:W-:Y:S01]  /*23e0*/  PRMT R15, R5, 0x7610, R15 ;  /* 0x00007610050f7816 */ /* 0x000fe2000000000f */
[----:B------:R0:W-:Y:S05]  /*23f0*/  @P1 STG.E.U16 desc[UR36][R92.64+0x2], R99 ;  /* 0x000002635c001986 */ /* 0x0001ea000c101524 */
[----:B------:R2:W3:Y:S01]  /*2400*/  @P0 LDG.E.LTC128B.U16 R15, desc[UR36][R56.64] ;  /* 0x00000024380f0981 */ /* 0x0004e2000c1e1520 */
[----:B------:R-:W-:Y:S01]  /*2410*/  IADD3 R104, P1, R6, R104, RZ ;  /* 0x0000006806687210 */ /* 0x000fe20007f3e0ff */
[----:B------:R-:W-:Y:S01]  /*2420*/  BSSY B1, `(.L_x_32) ;  /* 0x0000012000017945 */ /* 0x000fe20003800000 */
[----:B------:R-:W-:-:S03]  /*2430*/  SHF.L.U64.HI R111, R12, 0x4, R13 ;  /* 0x000000040c6f7819 */ /* 0x000fc6000001020d */
[----:B------:R-:W-:Y:S01]  /*2440*/  IMAD.X R105, R7, 0x1, R109, P1 ;  /* 0x0000000107697824 */ /* 0x000fe200008e066d */
[----:B------:R-:W-:Y:S01]  /*2450*/  ISETP.GT.AND P1, PT, R3, 0x8, P4 ;  /* 0x000000080300780c */ /* 0x000fe20002724270 */
[----:B------:R-:W-:Y:S02]  /*2460*/  IMAD.SHL.U32 R109, R12, 0x10, RZ ;  /* 0x000000100c6d7824 */ /* 0x000fe400078e00ff */
[----:B------:R-:W-:-:S03]  /*2470*/  IMAD.WIDE.U32 R104, R23, R14, R104 ;  /* 0x0000000e17687225 */ /* 0x000fc600078e0068 */
[----:B--2---:R-:W-:Y:S01]  /*2480*/  LEA R56, P3, R104, R10, 0x1 ;  /* 0x0000000a68387211 */ /* 0x004fe200078608ff */
[----:B---3--:R-:W-:-:S05]  /*2490*/  HADD2.F32 R98, -RZ, R15.H0_H0 ;  /* 0x2000000fff627230 */ /* 0x008fca0000004100 */
[----:B------:R-:W-:Y:S01]  /*24a0*/  FMUL R5, R98, R89 ;  /* 0x0000005962057220 */ /* 0x000fe20000400000 */
[----:B------:R-:W-:-:S03]  /*24b0*/  IADD3 R98, P2, R109, R92, RZ ;  /* 0x0000005c6d627210 */ /* 0x000fc60007f5e0ff */
[----:B------:R-:W-:Y:S01]  /*24c0*/  FFMA R5, R58, R88, R5 ;  /* 0x000000583a057223 */ /* 0x000fe20000000005 */
[----:B------:R-:W-:Y:S02]  /*24d0*/  IMAD.IADD R58, R103, 0x1, R105 ;  /* 0x00000001673a7824 */ /* 0x000fe400078e0269 */
[----:B0-----:R-:W-:Y:S02]  /*24e0*/  IMAD.X R99, R111, 0x1, R93, P2 ;  /* 0x000000016f637824 */ /* 0x001fe400010e065d */
[----:B------:R-:W-:Y:S02]  /*24f0*/  F2FP.F16.F32.PACK_AB R5, RZ, R5 ;  /* 0x00000005ff05723e */ /* 0x000fe400000000ff */
[----:B------:R-:W-:-:S03]  /*2500*/  LEA.HI.X R57, R104, R11, R58, 0x1, P3 ;  /* 0x0000000b68397211 */ /* 0x000fc600018f0c3a */
[----:B------:R0:W-:Y:S01]  /*2510*/  @P0 STG.E.U16 desc[UR36][R98.64], R5 ;  /* 0x0000000562000986 */ /* 0x0001e2000c101524 */
[----:B------:R-:W-:Y:S05]  /*2520*/  @!P1 BRA `(.L_x_33) ;  /* 0x0000000000049947 */ /* 0x000fea0003800000 */
[----:B------:R2:W5:Y:S02]  /*2530*/  LDG.E.LTC128B.U16 R15, desc[UR36][R56.64+0x2] ;  /* 0x00000224380f7981 */ /* 0x000564000c1e1520 */
.L_x_33:
[----:B------:R-:W-:Y:S05]  /*2540*/  BSYNC B1 ;  /* 0x0000000000017941 */ /* 0x000fea0003800000 */
.L_x_32:
[----:B-----5:R-:W-:Y:S01]  /*2550*/  HADD2.F32 R58, -RZ, R15.H0_H0 ;  /* 0x2000000fff3a7230 */ /* 0x020fe20000004100 */
[----:B------:R-:W-:Y:S01]  /*2560*/  ISETP.GT.AND P4, PT, R4, 0x8, PT ;  /* 0x000000080400780c */ /* 0x000fe20003f84270 */
[----:B------:R-:W-:Y:S01]  /*2570*/  BSSY B1, `(.L_x_34) ;  /* 0x000000d000017945 */ /* 0x000fe20003800000 */
[----:B------:R-:W-:Y:S02]  /*2580*/  PRMT R104, R15, 0x7610, R104 ;  /* 0x000076100f687816 */ /* 0x000fe40000000068 */
[----:B------:R-:W-:Y:S01]  /*2590*/  FMUL R58, R58, R89 ;  /* 0x000000593a3a7220 */ /* 0x000fe20000400000 */
[----:B------:R-:W-:Y:S02]  /*25a0*/  ISETP.GT.AND P0, PT, R3, RZ, P4 ;  /* 0x000000ff0300720c */ /* 0x000fe40002704270 */
[----:B------:R-:W-:Y:S01]  /*25b0*/  P2R R108, PR, RZ, 0x10 ;  /* 0x00000010ff6c7803 */ /* 0x000fe20000000000 */
[----:B------:R-:W-:Y:S01]  /*25c0*/  FFMA R58, R59, R88, R58 ;  /* 0x000000583b3a7223 */ /* 0x000fe2000000003a */
[----:B------:R-:W-:-:S04]  /*25d0*/  IMAD.MOV.U32 R59, RZ, RZ, R99 ;  /* 0x000000ffff3b7224 */ /* 0x000fc800078e0063 */
[----:B------:R-:W-:-:S04]  /*25e0*/  F2FP.F16.F32.PACK_AB R58, RZ, R58 ;  /* 0x0000003aff3a723e */ /* 0x000fc800000000ff */
[----:B0-----:R-:W-:Y:S01]  /*25f0*/  PRMT R5, R58, 0x7610, R5 ;  /* 0x000076103a057816 */ /* 0x001fe20000000005 */
[----:B------:R-:W-:-:S05]  /*2600*/  IMAD.MOV.U32 R58, RZ, RZ, R98 ;  /* 0x000000ffff3a7224 */ /* 0x000fca00078e0062 */
[----:B------:R0:W-:Y:S01]  /*2610*/  @P1 STG.E.U16 desc[UR36][R58.64+0x2], R5 ;  /* 0x000002053a001986 */ /* 0x0001e2000c101524 */
[----:B------:R-:W-:Y:S05]  /*2620*/  @!P0 BRA `(.L_x_35) ;  /* 0x0000000000048947 */ /* 0x000fea0003800000 */
[----:B------:R3:W5:Y:S02]  /*2630*/  LDG.E.LTC128B.U16 R104, desc[UR36][R8.64+0x10] ;  /* 0x0000102408687981 */ /* 0x000764000c1e1520 */
.L_x_35:
[----:B------:R-:W-:Y:S05]  /*2640*/  BSYNC B1 ;  /* 0x0000000000017941 */ /* 0x000fea0003800000 */
.L_x_34:
[----:B-----5:R-:W-:Y:S01]  /*2650*/  HADD2.F32 R106, -RZ, R104.H0_H0 ;  /* 0x20000068ff6a7230 */ /* 0x020fe20000004100 */
[C---:B------:R-:W-:Y:S01]  /*2660*/  SHF.L.U64.HI R15, R12.reuse, 0x8, R13 ;  /* 0x000000080c0f7819 */ /* 0x040fe2000001020d */
[----:B0-----:R-:W-:Y:S01]  /*2670*/  IMAD.SHL.U32 R5, R12, 0x100, RZ ;  /* 0x000001000c057824 */ /* 0x001fe200078e00ff */
[----:B------:R-:W-:Y:S01]  /*2680*/  ISETP.GT.AND P3, PT, R4, 0x9, PT ;  /* 0x000000090400780c */ /* 0x000fe20003f64270 */
[----:B------:R-:W-:Y:S01]  /*2690*/  BSSY B1, `(.L_x_36) ;  /* 0x000000b000017945 */ /* 0x000fe20003800000 */
[----:B------:R-:W-:Y:S02]  /*26a0*/  FMUL R105, R106, R89 ;  /* 0x000000596a697220 */ /* 0x000fe40000400000 */
[----:B------:R-:W-:Y:S02]  /*26b0*/  IADD3 R12, P1, P2, R5, R92, R109 ;  /* 0x0000005c050c7210 */ /* 0x000fe40007a3e06d */
[----:B------:R-:W-:Y:S02]  /*26c0*/  FFMA R105, R60, R88, R105 ;  /* 0x000000583c697223 */ /* 0x000fe40000000069 */
[----:B------:R-:W-:-:S02]  /*26d0*/  IADD3.X R13, R15, R93, R111, P1, P2 ;  /* 0x0000005d0f0d7210 */ /* 0x000fc40000fe446f */
[----:B------:R-:W-:Y:S02]  /*26e0*/  ISETP.GT.AND P1, PT, R3, RZ, P3 ;  /* 0x000000ff0300720c */ /* 0x000fe40001f24270 */
[----:B------:R-:W-:Y:S02]  /*26f0*/  F2FP.F16.F32.PACK_AB R60, RZ, R105 ;  /* 0x00000069ff3c723e */ /* 0x000fe400000000ff */
[----:B------:R-:W-:-:S03]  /*2700*/  P2R R105, PR, RZ, 0x8 ;  /* 0x00000008ff697803 */ /* 0x000fc60000000000 */
[----:B------:R0:W-:Y:S06]  /*2710*/  @P0 STG.E.U16 desc[UR36][R92.64+0x10], R60 ;  /* 0x0000103c5c000986 */ /* 0x0001ec000c101524 */
[----:B------:R-:W-:Y:S05]  /*2720*/  @!P1 BRA `(.L_x_37) ;  /* 0x0000000000049947 */ /* 0x000fea0003800000 */
[----:B------:R4:W5:Y:S02]  /*2730*/  LDG.E.LTC128B.U16 R104, desc[UR36][R8.64+0x12] ;  /* 0x0000122408687981 */ /* 0x000964000c1e1520 */
.L_x_37:
[----:B------:R-:W-:Y:S05]  /*2740*/  BSYNC B1 ;  /* 0x0000000000017941 */ /* 0x000fea0003800000 */
.L_x_36:
[----:B0----5:R-:W-:Y:S01]  /*2750*/  HADD2.F32 R60, -RZ, R104.H0_H0 ;  /* 0x20000068ff3c7230 */ /* 0x021fe20000004100 */
[----:B------:R-:W-:Y:S01]  /*2760*/  ISETP.GT.AND P0, PT, R3, 0x8, P4 ;  /* 0x000000080300780c */ /* 0x000fe20002704270 */
[----:B------:R-:W-:Y:S03]  /*2770*/  BSSY B1, `(.L_x_38) ;  /* 0x000000a000017945 */ /* 0x000fe60003800000 */
[----:B------:R-:W-:-:S04]  /*2780*/  FMUL R60, R60, R89 ;  /* 0x000000593c3c7220 */ /* 0x000fc80000400000 */
[----:B------:R-:W-:Y:S01]  /*2790*/  FFMA R60, R61, R88, R60 ;  /* 0x000000583d3c7223 */ /* 0x000fe2000000003c */
[----:B------:R-:W-:-:S04]  /*27a0*/  @P1 IMAD.MOV.U32 R61, RZ, RZ, R93 ;  /* 0x000000ffff3d1224 */ /* 0x000fc800078e005d */
[----:B------:R-:W-:-:S04]  /*27b0*/  F2FP.F16.F32.PACK_AB R60, RZ, R60 ;  /* 0x0000003cff3c723e */ /* 0x000fc800000000ff */
[----:B------:R-:W-:Y:S01]  /*27c0*/  PRMT R106, R60, 0x7610, R106 ;  /* 0x000076103c6a7816 */ /* 0x000fe2000000006a */
[----:B------:R-:W-:-:S05]  /*27d0*/  @P1 IMAD.MOV.U32 R60, RZ, RZ, R92 ;  /* 0x000000ffff3c1224 */ /* 0x000fca00078e005c */
[----:B------:R0:W-:Y:S01]  /*27e0*/  @P1 STG.E.U16 desc[UR36][R60.64+0x12], R106 ;  /* 0x0000126a3c001986 */ /* 0x0001e2000c101524 */
[----:B------:R-:W-:Y:S05]  /*27f0*/  @!P0 BRA `(.L_x_39) ;  /* 0x0000000000048947 */ /* 0x000fea0003800000 */
[----:B------:R0:W5:Y:S02]  /*2800*/  LDG.E.LTC128B.U16 R104, desc[UR36][R56.64+0x10] ;  /* 0x0000102438687981 */ /* 0x000164000c1e1520 */
.L_x_39:
[----:B------:R-:W-:Y:S05]  /*2810*/  BSYNC B1 ;  /* 0x0000000000017941 */ /* 0x000fea0003800000 */
.L_x_38:
[----:B0----5:R-:W-:Y:S01]  /*2820*/  HADD2.F32 R60, -RZ, R104.H0_H0 ;  /* 0x20000068ff3c7230 */ /* 0x021fe20000004100 */
[----:B------:R-:W-:Y:S01]  /*2830*/  ISETP.GT.AND P1, PT, R3, 0x8, P3 ;  /* 0x000000080300780c */ /* 0x000fe20001f24270 */
[----:B------:R-:W-:Y:S03]  /*2840*/  BSSY B1, `(.L_x_40) ;  /* 0x0000007000017945 */ /* 0x000fe60003800000 */
[----:B------:R-:W-:-:S04]  /*2850*/  FMUL R61, R60, R89 ;  /* 0x000000593c3d7220 */ /* 0x000fc80000400000 */
[----:B------:R-:W-:-:S05]  /*2860*/  FFMA R61, R62, R88, R61 ;  /* 0x000000583e3d7223 */ /* 0x000fca000000003d */
[----:B------:R-:W-:-:S05]  /*2870*/  F2FP.F16.F32.PACK_AB R61, RZ, R61 ;  /* 0x0000003dff3d723e */ /* 0x000fca00000000ff */
[----:B------:R0:W-:Y:S01]  /*2880*/  @P0 STG.E.U16 desc[UR36][R58.64+0x10], R61 ;  /* 0x0000103d3a000986 */ /* 0x0001e2000c101524 */
[----:B------:R-:W-:Y:S05]  /*2890*/  @!P1 BRA `(.L_x_41) ;  /* 0x0000000000049947 */ /* 0x000fea0003800000 */
[----:B------:R0:W5:Y:S02]  /*28a0*/  LDG.E.LTC128B.U16 R104, desc[UR36][R56.64+0x12] ;  /* 0x0000122438687981 */ /* 0x000164000c1e1520 */
.L_x_41:
[----:B------:R-:W-:Y:S05]  /*28b0*/  BSYNC B1 ;  /* 0x0000000000017941 */ /* 0x000fea0003800000 */
.L_x_40:
[----:B-----5:R-:W-:Y:S01]  /*28c0*/  HADD2.F32 R60, -RZ, R104.H0_H0 ;  /* 0x20000068ff3c7230 */ /* 0x020fe20000004100 */
[----:B------:R-:W-:Y:S01]  /*28d0*/  IADD3 R113, P0, R113, 0x80, RZ ;  /* 0x0000008071717810 */ /* 0x000fe20007f1e0ff */
[----:B------:R-:W-:Y:S01]  /*28e0*/  BSSY B1, `(.L_x_42) ;  /* 0x000000b000017945 */ /* 0x000fe20003800000 */
[----:B------:R-:W-:Y:S02]  /*28f0*/  ISETP.GT.AND P2, PT, R4, 0x10, PT ;  /* 0x000000100400780c */ /* 0x000fe40003f44270 */
[----:B------:R-:W-:Y:S01]  /*2900*/  FMUL R60, R60, R89 ;  /* 0x000000593c3c7220 */ /* 0x000fe20000400000 */
[----:B------:R-:W-:Y:S01]  /*2910*/  IMAD.X R95, RZ, RZ, R95, P0 ;  /* 0x000000ffff5f7224 */ /* 0x000fe200000e065f */
[----:B------:R-:W-:Y:S02]  /*2920*/  ISETP.GT.AND P0, PT, R3, RZ, P2 ;  /* 0x000000ff0300720c */ /* 0x000fe40001704270 */
[----:B------:R-:W-:Y:S01]  /*2930*/  FFMA R60, R63, R88, R60 ;  /* 0x000000583f3c7223 */ /* 0x000fe2000000003c */
[----:B------:R-:W-:-:S04]  /*2940*/  P2R R106, PR, RZ, 0x4 ;  /* 0x00000004ff6a7803 */ /* 0x000fc80000000000 */
[----:B------:R-:W-:-:S05]  /*2950*/  F2FP.F16.F32.PACK_AB R60, RZ, R60 ;  /* 0x0000003cff3c723e */ /* 0x000fca00000000ff */
[----:B------:R0:W-:Y:S01]  /*2960*/  @P1 STG.E.U16 desc[UR36][R58.64+0x12], R60 ;  /* 0x0000123c3a001986 */ /* 0x0001e2000c101524 */
[----:B------:R-:W-:Y:S05]  /*2970*/  @!P0 BRA `(.L_x_43) ;  /* 0x0000000000048947 */ /* 0x000fea0003800000 */
[----:B------:R0:W5:Y:S02]  /*2980*/  LDG.E.LTC128B.U16 R104, desc[UR36][R8.64+0x20] ;  /* 0x0000202408687981 */ /* 0x000164000c1e1520 */
.L_x_43:
[----:B------:R-:W-:Y:S05]  /*2990*/  BSYNC B1 ;  /* 0x0000000000017941 */ /* 0x000fea0003800000 */
.L_x_42:
[----:B0----5:R-:W-:Y:S01]  /*29a0*/  HADD2.F32 R60, -RZ, R104.H0_H0 ;  /* 0x20000068ff3c7230 */ /* 0x021fe20000004100 */
[----:B------:R-:W-:Y:S01]  /*29b0*/  ISETP.GT.AND P1, PT, R4, 0x11, PT ;  /* 0x000000110400780c */ /* 0x000fe20003f24270 */
[-C--:B------:R-:W-:Y:S01]  /*29c0*/  IMAD.WIDE.U32 R62, R113, R96.reuse, R6 ;  /* 0x00000060713e7225 */ /* 0x080fe200078e0006 */
[----:B------:R-:W-:Y:S03]  /*29d0*/  BSSY B1, `(.L_x_44) ;  /* 0x0000021000017945 */ /* 0x000fe60003800000 */
[----:B------:R-:W-:Y:S01]  /*29e0*/  FMUL R21, R60, R89 ;  /* 0x000000593c157220 */ /* 0x000fe20000400000 */
[----:B------:R-:W-:-:S03]  /*29f0*/  IMAD R60, R95, R96, RZ ;  /* 0x000000605f3c7224 */ /* 0x000fc600078e02ff */
[----:B------:R-:W-:Y:S01]  /*2a00*/  FFMA R21, R64, R88, R21 ;  /* 0x0000005840157223 */ /* 0x000fe20000000015 */
[C---:B------:R-:W-:Y:S02]  /*2a10*/  IMAD R109, R113.reuse, R97, R60 ;  /* 0x00000061716d7224 */ /* 0x040fe400078e023c */
[----:B------:R-:W-:Y:S02]  /*2a20*/  IMAD.WIDE.U32 R60, R113, R96, R90 ;  /* 0x00000060713c7225 */ /* 0x000fe400078e005a */
[----:B------:R-:W-:Y:S02]  /*2a30*/  F2FP.F16.F32.PACK_AB R21, RZ, R21 ;  /* 0x00000015ff15723e */ /* 0x000fe400000000ff */
[----:B------:R-:W-:Y:S02]  /*2a40*/  IMAD.IADD R63, R109, 0x1, R63 ;  /* 0x000000016d3f7824 */ /* 0x000fe400078e023f */
[----:B------:R-:W-:Y:S01]  /*2a50*/  PRMT R95, R21, 0x7610, R95 ;  /* 0x00007610155f7816 */ /* 0x000fe2000000005f */
[----:B------:R-:W-:-:S02]  /*2a60*/  IMAD.IADD R21, R61, 0x1, R109 ;  /* 0x000000013d157824 */ /* 0x000fc400078e026d */
[----:B------:R-:W-:Y:S02]  /*2a70*/  IMAD.WIDE.U32 R96, R113, R96, R100 ;  /* 0x0000006071607225 */ /* 0x000fe400078e0064 */
[----:B------:R0:W-:Y:S02]  /*2a80*/  @P0 STG.E.U16 desc[UR36][R92.64+0x20], R95 ;  /* 0x0000205f5c000986 */ /* 0x0001e4000c101524 */
[----:B------:R-:W-:Y:S02]  /*2a90*/  IMAD.IADD R109, R109, 0x1, R97 ;  /* 0x000000016d6d7824 */ /* 0x000fe400078e0261 */
[----:B0-----:R-:W-:Y:S01]  /*2aa0*/  IMAD.WIDE.U32 R94, R23, R14, R62 ;  /* 0x0000000e175e7225 */ /* 0x001fe200078e003e */
[----:B------:R-:W-:-:S04]  /*2ab0*/  LEA R62, P0, R60, R10, 0x1 ;  /* 0x0000000a3c3e7211 */ /* 0x000fc800078008ff */
[----:B------:R-:W-:Y:S01]  /*2ac0*/  LEA.HI.X R63, R60, R11, R21, 0x1, P0 ;  /* 0x0000000b3c3f7211 */ /* 0x000fe200000f0c15 */
[----:B------:R-:W-:Y:S01]  /*2ad0*/  IMAD.IADD R21, R103, 0x1, R95 ;  /* 0x0000000167157824 */ /* 0x000fe200078e025f */
[----:B------:R-:W-:-:S04]  /*2ae0*/  LEA R60, P0, R94, R10, 0x1 ;  /* 0x0000000a5e3c7211 */ /* 0x000fc800078008ff */
[----:B------:R-:W-:Y:S02]  /*2af0*/  LEA.HI.X R61, R94, R11, R21, 0x1, P0 ;  /* 0x0000000b5e3d7211 */ /* 0x000fe400000f0c15 */
[----:B------:R-:W-:-:S04]  /*2b00*/  IADD3 R64, P0, R20, R96, RZ ;  /* 0x0000006014407210 */ /* 0x000fc80007f1e0ff */
[----:B------:R-:W-:Y:S02]  /*2b10*/  IADD3.X R90, R109, R91, RZ, P0, !PT ;  /* 0x0000005b6d5a7210 */ /* 0x000fe400007fe4ff */
[----:B------:R-:W-:-:S05]  /*2b20*/  IADD3 R20, P0, R6, R96, RZ ;  /* 0x0000006006147210 */ /* 0x000fca0007f1e0ff */
[----:B------:R-:W-:Y:S01]  /*2b30*/  IMAD.X R21, R7, 0x1, R109, P0 ;  /* 0x0000000107157824 */ /* 0x000fe200000e066d */
[----:B------:R-:W-:Y:S01]  /*2b40*/  LEA R6, P0, R64, R10, 0x1 ;  /* 0x0000000a40067211 */ /* 0x000fe200078008ff */
[----:B------:R-:W-:-:S03]  /*2b50*/  IMAD.WIDE.U32 R20, R23, R14, R20 ;  /* 0x0000000e17147225 */ /* 0x000fc600078e0014 */
[----:B------:R-:W-:Y:S02]  /*2b60*/  LEA.HI.X R7, R64, R11, R90, 0x1, P0 ;  /* 0x0000000b40077211 */ /* 0x000fe400000f0c5a */
[----:B------:R-:W-:Y:S01]  /*2b70*/  P2R R23, PR, RZ, 0x2 ;  /* 0x00000002ff177803 */ /* 0x000fe20000000000 */
[----:B------:R-:W-:Y:S01]  /*2b80*/  IMAD.IADD R103, R103, 0x1, R21 ;  /* 0x0000000167677824 */ /* 0x000fe200078e0215 */
[----:B------:R-:W-:-:S04]  /*2b90*/  LEA R10, P0, R20, R10, 0x1 ;  /* 0x0000000a140a7211 */ /* 0x000fc800078008ff */
[----:B------:R-:W-:Y:S02]  /*2ba0*/  LEA.HI.X R11, R20, R11, R103, 0x1, P0 ;  /* 0x0000000b140b7211 */ /* 0x000fe400000f0c67 */
[----:B------:R-:W-:-:S13]  /*2bb0*/  ISETP.GT.AND P0, PT, R3, RZ, P1 ;  /* 0x000000ff0300720c */ /* 0x000fda0000f04270 */
[----:B------:R-:W-:Y:S05]  /*2bc0*/  @!P0 BRA `(.L_x_45) ;  /* 0x0000000000048947 */ /* 0x000fea0003800000 */
[----:B------:R0:W5:Y:S02]  /*2bd0*/  LDG.E.LTC128B.U16 R104, desc[UR36][R8.64+0x22] ;  /* 0x0000222408687981 */ /* 0x000164000c1e1520 */
.L_x_45:
[----:B------:R-:W-:Y:S05]  /*2be0*/  BSYNC B1 ;  /* 0x0000000000017941 */ /* 0x000fea0003800000 */
.L_x_44:
[----:B-----5:R-:W-:Y:S01]  /*2bf0*/  HADD2.F32 R14, -RZ, R104.H0_H0 ;  /* 0x20000068ff0e7230 */ /* 0x020fe20000004100 */
[----:B------:R-:W-:Y:S01]  /*2c00*/  BSSY B1, `(.L_x_46) ;  /* 0x000000a000017945 */ /* 0x000fe20003800000 */
[----:B------:R-:W-:Y:S02]  /*2c10*/  @P0 IMAD.MOV.U32 R20, RZ, RZ, R92 ;  /* 0x000000ffff140224 */ /* 0x000fe400078e005c */
[----:B------:R-:W-:Y:S02]  /*2c20*/  @P0 IMAD.MOV.U32 R21, RZ, RZ, R93 ;  /* 0x000000ffff150224 */ /* 0x000fe400078e005d */
[----:B------:R-:W-:-:S04]  /*2c30*/  FMUL R14, R14, R89 ;  /* 0x000000590e0e7220 */ /* 0x000fc80000400000 */
[----:B------:R-:W-:-:S05]  /*2c40*/  FFMA R14, R65, R88, R14 ;  /* 0x00000058410e7223 */ /* 0x000fca000000000e */
[----:B------:R-:W-:-:S05]  /*2c50*/  F2FP.F16.F32.PACK_AB R14, RZ, R14 ;  /* 0x0000000eff0e723e */ /* 0x000fca00000000ff */
[----:B------:R0:W-:Y:S01]  /*2c60*/  @P0 STG.E.U16 desc[UR36][R20.64+0x22], R14 ;  /* 0x0000220e14000986 */ /* 0x0001e2000c101524 */
[----:B------:R-:W-:-:S13]  /*2c70*/  ISETP.GT.AND P0, PT, R3, 0x8, P2 ;  /* 0x000000080300780c */ /* 0x000fda0001704270 */
[----:B0-----:R-:W-:Y:S05]  /*2c80*/  @!P0 BRA `(.L_x_47) ;  /* 0x0000000000048947 */ /* 0x001fea0003800000 */
[----:B------:R0:W5:Y:S02]  /*2c90*/  LDG.E.LTC128B.U16 R104, desc[UR36][R56.64+0x20] ;  /* 0x0000202438687981 */ /* 0x000164000c1e1520 */
.L_x_47:
[----:B------:R-:W-:Y:S05]  /*2ca0*/  BSYNC B1 ;  /* 0x0000000000017941 */ /* 0x000fea0003800000 */
.L_x_46:
[----:B-----5:R-:W-:Y:S01]  /*2cb0*/  HADD2.F32 R14, -RZ, R104.H0_H0 ;  /* 0x20000068ff0e7230 */ /* 0x020fe20000004100 */
[----:B------:R-:W-:Y:S04]  /*2cc0*/  BSSY B1, `(.L_x_48) ;  /* 0x0000008000017945 */ /* 0x000fe80003800000 */
[----:B------:R-:W-:-:S04]  /*2cd0*/  FMUL R21, R14, R89 ;  /* 0x000000590e157220 */ /* 0x000fc80000400000 */
[----:B------:R-:W-:-:S05]  /*2ce0*/  FFMA R21, R66, R88, R21 ;  /* 0x0000005842157223 */ /* 0x000fca0000000015 */
[----:B------:R-:W-:-:S05]  /*2cf0*/  F2FP.F16.F32.PACK_AB R21, RZ, R21 ;  /* 0x00000015ff15723e */ /* 0x000fca00000000ff */
[----:B------:R0:W-:Y:S01]  /*2d00*/  @P0 STG.E.U16 desc[UR36][R58.64+0x20], R21 ;  /* 0x000020153a000986 */ /* 0x0001e2000c101524 */
[----:B------:R-:W-:-:S13]  /*2d10*/  ISETP.GT.AND P0, PT, R3, 0x8, P1 ;  /* 0x000000080300780c */ /* 0x000fda0000f04270 */
[----:B0-----:R-:W-:Y:S05]  /*2d20*/  @!P0 BRA `(.L_x_49) ;  /* 0x0000000000048947 */ /* 0x001fea0003800000 */
[----:B------:R0:W5:Y:S02]  /*2d30*/  LDG.E.LTC128B.U16 R104, desc[UR36][R56.64+0x22] ;  /* 0x0000222438687981 */ /* 0x000164000c1e1520 */
.L_x_49:
[----:B------:R-:W-:Y:S05]  /*2d40*/  BSYNC B1 ;  /* 0x0000000000017941 */ /* 0x000fea0003800000 */
.L_x_48:
[----:B-----5:R-:W-:Y:S01]  /*2d50*/  HADD2.F32 R14, -RZ, R104.H0_H0 ;  /* 0x20000068ff0e7230 */ /* 0x020fe20000004100 */
[----:B------:R-:W-:Y:S01]  /*2d60*/  ISETP.GT.AND P2, PT, R4, 0x18, PT ;  /* 0x000000180400780c */ /* 0x000fe20003f44270 */
[----:B------:R-:W-:Y:S03]  /*2d70*/  BSSY B1, `(.L_x_50) ;  /* 0x0000009000017945 */ /* 0x000fe60003800000 */
[----:B------:R-:W-:Y:S01]  /*2d80*/  FMUL R14, R14, R89 ;  /* 0x000000590e0e7220 */ /* 0x000fe20000400000 */
[----:B------:R-:W-:-:S03]  /*2d90*/  P2R R90, PR, RZ, 0x4 ;  /* 0x00000004ff5a7803 */ /* 0x000fc60000000000 */
[----:B------:R-:W-:-:S05]  /*2da0*/  FFMA R14, R67, R88, R14 ;  /* 0x00000058430e7223 */ /* 0x000fca000000000e */
[----:B------:R-:W-:-:S05]  /*2db0*/  F2FP.F16.F32.PACK_AB R14, RZ, R14 ;  /* 0x0000000eff0e723e */ /* 0x000fca00000000ff */
[----:B------:R0:W-:Y:S01]  /*2dc0*/  @P0 STG.E.U16 desc[UR36][R58.64+0x22], R14 ;  /* 0x0000220e3a000986 */ /* 0x0001e2000c101524 */
[----:B------:R-:W-:-:S13]  /*2dd0*/  ISETP.GT.AND P0, PT, R3, RZ, P2 ;  /* 0x000000ff0300720c */ /* 0x000fda0001704270 */
[----:B0-----:R-:W-:Y:S05]  /*2de0*/  @!P0 BRA `(.L_x_51) ;  /* 0x0000000000048947 */ /* 0x001fea0003800000 */
[----:B------:R0:W5:Y:S02]  /*2df0*/  LDG.E.LTC128B.U16 R104, desc[UR36][R8.64+0x30] ;  /* 0x0000302408687981 */ /* 0x000164000c1e1520 */
.L_x_51:
[----:B------:R-:W-:Y:S05]  /*2e00*/  BSYNC B1 ;  /* 0x0000000000017941 */ /* 0x000fea0003800000 */
.L_x_50:
[----:B-----5:R-:W-:Y:S01]  /*2e10*/  HADD2.F32 R14, -RZ, R104.H0_H0 ;  /* 0x20000068ff0e7230 */ /* 0x020fe20000004100 */
[----:B------:R-:W-:Y:S01]  /*2e20*/  ISETP.GT.AND P1, PT, R4, 0x19, PT ;  /* 0x000000190400780c */ /* 0x000fe20003f24270 */
[----:B------:R-:W-:Y:S01]  /*2e30*/  @P0 IMAD.MOV.U32 R20, RZ, RZ, R92 ;  /* 0x000000ffff140224 */ /* 0x000fe200078e005c */
[----:B------:R-:W-:Y:S02]  /*2e40*/  BSSY B1, `(.L_x_52) ;  /* 0x000000b000017945 */ /* 0x000fe40003800000 */
[----:B------:R-:W-:-:S04]  /*2e50*/  FMUL R21, R14, R89 ;  /* 0x000000590e157220 */ /* 0x000fc80000400000 */
[----:B------:R-:W-:Y:S01]  /*2e60*/  FFMA R21, R68, R88, R21 ;  /* 0x0000005844157223 */ /* 0x000fe20000000015 */
[----:B------:R-:W-:-:S04]  /*2e70*/  P2R R68, PR, RZ, 0x2 ;  /* 0x00000002ff447803 */ /* 0x000fc80000000000 */
[----:B------:R-:W-:-:S04]  /*2e80*/  F2FP.F16.F32.PACK_AB R21, RZ, R21 ;  /* 0x00000015ff15723e */ /* 0x000fc800000000ff */
[----:B------:R-:W-:Y:S01]  /*2e90*/  PRMT R14, R21, 0x7610, R14 ;  /* 0x00007610150e7816 */ /* 0x000fe2000000000e */
[----:B------:R-:W-:-:S05]  /*2ea0*/  @P0 IMAD.MOV.U32 R21, RZ, RZ, R93 ;  /* 0x000000ffff150224 */ /* 0x000fca00078e005d */
[----:B------:R0:W-:Y:S01]  /*2eb0*/  @P0 STG.E.U16 desc[UR36][R20.64+0x30], R14 ;  /* 0x0000300e14000986 */ /* 0x0001e2000c101524 */
[----:B------:R-:W-:-:S13]  /*2ec0*/  ISETP.GT.AND P0, PT, R3, RZ, P1 ;  /* 0x000000ff0300720c */ /* 0x000fda0000f04270 */
[----:B0-----:R-:W-:Y:S05]  /*2ed0*/  @!P0 BRA `(.L_x_53) ;  /* 0x0000000000048947 */ /* 0x001fea0003800000 */
[----:B------:R0:W5:Y:S02]  /*2ee0*/  LDG.E.LTC128B.U16 R104, desc[UR36][R8.64+0x32] ;  /* 0x0000322408687981 */ /* 0x000164000c1e1520 */
.L_x_53:
[----:B------:R-:W-:Y:S05]  /*2ef0*/  BSYNC B1 ;  /* 0x0000000000017941 */ /* 0x000fea0003800000 */
.L_x_52:
        /* <DEDUP_REMOVED lines=11> */
.L_x_55:
[----:B------:R-:W-:Y:S05]  /*2fb0*/  BSYNC B1 ;  /* 0x0000000000017941 */ /* 0x000fea0003800000 */
.L_x_54:
        /* <DEDUP_REMOVED lines=9> */
.L_x_57:
[----:B------:R-:W-:Y:S05]  /*3050*/  BSYNC B1 ;  /* 0x0000000000017941 */ /* 0x000fea0003800000 */
.L_x_56:
        /* <DEDUP_REMOVED lines=11> */
.L_x_59:
[----:B------:R-:W-:Y:S05]  /*3110*/  BSYNC B1 ;  /* 0x0000000000017941 */ /* 0x000fea0003800000 */
.L_x_58:
[----:B-----5:R-:W-:Y:S01]  /*3120*/  HADD2.F32 R14, -RZ, R104.H0_H0 ;  /* 0x20000068ff0e7230 */ /* 0x020fe20000004100 */
[----:B------:R-:W-:Y:S01]  /*3130*/  ISETP.GT.AND P1, PT, R4, 0x21, PT ;  /* 0x000000210400780c */ /* 0x000fe20003f24270 */
[----:B------:R-:W-:Y:S01]  /*3140*/  @P0 IMAD.MOV.U32 R20, RZ, RZ, R92 ;  /* 0x000000ffff140224 */ /* 0x000fe200078e005c */
[----:B------:R-:W-:Y:S02]  /*3150*/  BSSY B1, `(.L_x_60) ;  /* 0x000000b000017945 */ /* 0x000fe40003800000 */
[----:B------:R-:W-:Y:S01]  /*3160*/  FMUL R21, R14, R89 ;  /* 0x000000590e157220 */ /* 0x000fe20000400000 */
[----:B------:R-:W-:-:S03]  /*3170*/  P2R R70, PR, RZ, 0x2 ;  /* 0x00000002ff467803 */ /* 0x000fc60000000000 */
[----:B------:R-:W-:-:S05]  /*3180*/  FFMA R21, R72, R88, R21 ;  /* 0x0000005848157223 */ /* 0x000fca0000000015 */
[----:B------:R-:W-:-:S04]  /*3190*/  F2FP.F16.F32.PACK_AB R21, RZ, R21 ;  /* 0x00000015ff15723e */ /* 0x000fc800000000ff */
[----:B------:R-:W-:Y:S01]  /*31a0*/  PRMT R14, R21, 0x7610, R14 ;  /* 0x00007610150e7816 */ /* 0x000fe2000000000e */
[----:B------:R-:W-:-:S05]  /*31b0*/  @P0 IMAD.MOV.U32 R21, RZ, RZ, R93 ;  /* 0x000000ffff150224 */ /* 0x000fca00078e005d */
[----:B------:R0:W-:Y:S01]  /*31c0*/  @P0 STG.E.U16 desc[UR36][R20.64+0x40], R14 ;  /* 0x0000400e14000986 */ /* 0x0001e2000c101524 */
[----:B------:R-:W-:-:S13]  /*31d0*/  ISETP.GT.AND P0, PT, R3, RZ, P1 ;  /* 0x000000ff0300720c */ /* 0x000fda0000f04270 */
[----:B0-----:R-:W-:Y:S05]  /*31e0*/  @!P0 BRA `(.L_x_61) ;  /* 0x0000000000048947 */ /* 0x001fea0003800000 */
[----:B------:R0:W5:Y:S02]  /*31f0*/  LDG.E.LTC128B.U16 R104, desc[UR36][R8.64+0x42] ;  /* 0x0000422408687981 */ /* 0x000164000c1e1520 */
.L_x_61:
[----:B------:R-:W-:Y:S05]  /*3200*/  BSYNC B1 ;  /* 0x0000000000017941 */ /* 0x000fea0003800000 */
.L_x_60:
        /* <DEDUP_REMOVED lines=11> */
.L_x_63:
[----:B------:R-:W-:Y:S05]  /*32c0*/  BSYNC B1 ;  /* 0x0000000000017941 */ /* 0x000fea0003800000 */
.L_x_62:
        /* <DEDUP_REMOVED lines=9> */
.L_x_65:
[----:B------:R-:W-:Y:S05]  /*3360*/  BSYNC B1 ;  /* 0x0000000000017941 */ /* 0x000fea0003800000 */
.L_x_64:
        /* <DEDUP_REMOVED lines=11> */
.L_x_67:
[----:B------:R-:W-:Y:S05]  /*3420*/  BSYNC B1 ;  /* 0x0000000000017941 */ /* 0x000fea0003800000 */
.L_x_66:
[----:B-----5:R-:W-:Y:S01]  /*3430*/  HADD2.F32 R14, -RZ, R104.H0_H0 ;  /* 0x20000068ff0e7230 */ /* 0x020fe20000004100 */
[----:B------:R-:W-:Y:S01]  /*3440*/  ISETP.GT.AND P5, PT, R4, 0x29, PT ;  /* 0x000000290400780c */ /* 0x000fe20003fa4270 */
[----:B------:R-:W-:Y:S01]  /*3450*/  @P0 IMAD.MOV.U32 R20, RZ, RZ, R92 ;  /* 0x000000ffff140224 */ /* 0x000fe200078e005c */
[----:B------:R-:W-:Y:S02]  /*3460*/  BSSY B1, `(.L_x_68) ;  /* 0x000000b000017945 */ /* 0x000fe40003800000 */
[----:B------:R-:W-:-:S04]  /*3470*/  FMUL R21, R14, R89 ;  /* 0x000000590e157220 */ /* 0x000fc80000400000 */
[----:B------:R-:W-:-:S05]  /*3480*/  FFMA R21, R76, R88, R21 ;  /* 0x000000584c157223 */ /* 0x000fca0000000015 */
[----:B------:R-:W-:-:S04]  /*3490*/  F2FP.F16.F32.PACK_AB R21, RZ, R21 ;  /* 0x00000015ff15723e */ /* 0x000fc800000000ff */
[----:B------:R-:W-:Y:S01]  /*34a0*/  PRMT R14, R21, 0x7610, R14 ;  /* 0x00007610150e7816 */ /* 0x000fe2000000000e */
[----:B------:R-:W-:-:S05]  /*34b0*/  @P0 IMAD.MOV.U32 R21, RZ, RZ, R93 ;  /* 0x000000ffff150224 */ /* 0x000fca00078e005d */
[----:B------:R1:W-:Y:S01]  /*34c0*/  @P0 STG.E.U16 desc[UR36][R20.64+0x50], R14 ;  /* 0x0000500e14000986 */ /* 0x0003e2000c101524 */
[----:B------:R-:W-:Y:S02]  /*34d0*/  ISETP.GT.AND P0, PT, R3, RZ, P5 ;  /* 0x000000ff0300720c */ /* 0x000fe40002f04270 */
[----:B-1----:R-:W-:-:S11]  /*34e0*/  P2R R14, PR, RZ, 0x20 ;  /* 0x00000020ff0e7803 */ /* 0x002fd60000000000 */
[----:B------:R-:W-:Y:S05]  /*34f0*/  @!P0 BRA `(.L_x_69) ;  /* 0x0000000000048947 */ /* 0x000fea0003800000 */
[----:B------:R1:W5:Y:S02]  /*3500*/  LDG.E.LTC128B.U16 R104, desc[UR36][R8.64+0x52] ;  /* 0x0000522408687981 */ /* 0x000364000c1e1520 */
.L_x_69:
[----:B------:R-:W-:Y:S05]  /*3510*/  BSYNC B1 ;  /* 0x0000000000017941 */ /* 0x000fea0003800000 */
.L_x_68:
        /* <DEDUP_REMOVED lines=11> */
.L_x_71:
[----:B------:R-:W-:Y:S05]  /*35d0*/  BSYNC B1 ;  /* 0x0000000000017941 */ /* 0x000fea0003800000 */
.L_x_70:
        /* <DEDUP_REMOVED lines=9> */
.L_x_73:
[----:B------:R-:W-:Y:S05]  /*3670*/  BSYNC B1 ;  /* 0x0000000000017941 */ /* 0x000fea0003800000 */
.L_x_72:
[----:B-----5:R-:W-:Y:S01]  /*3680*/  HADD2.F32 R14, -RZ, R104.H0_H0 ;  /* 0x20000068ff0e7230 */ /* 0x020fe20000004100 */
[----:B------:R-:W-:Y:S01]  /*3690*/  ISETP.GT.AND P3, PT, R4, 0x30, PT ;  /* 0x000000300400780c */ /* 0x000fe20003f64270 */
[----:B------:R-:W-:Y:S03]  /*36a0*/  BSSY B1, `(.L_x_74) ;  /* 0x0000008000017945 */ /* 0x000fe60003800000 */
[----:B------:R-:W-:-:S04]  /*36b0*/  FMUL R14, R14, R89 ;  /* 0x000000590e0e7220 */ /* 0x000fc80000400000 */
[----:B------:R-:W-:-:S05]  /*36c0*/  FFMA R14, R79, R88, R14 ;  /* 0x000000584f0e7223 */ /* 0x000fca000000000e */
[----:B------:R-:W-:-:S05]  /*36d0*/  F2FP.F16.F32.PACK_AB R14, RZ, R14 ;  /* 0x0000000eff0e723e */ /* 0x000fca00000000ff */
[----:B------:R0:W-:Y:S01]  /*36e0*/  @P0 STG.E.U16 desc[UR36][R58.64+0x52], R14 ;  /* 0x0000520e3a000986 */ /* 0x0001e2000c101524 */
[----:B------:R-:W-:-:S13]  /*36f0*/  ISETP.GT.AND P0, PT, R3, RZ, P3 ;  /* 0x000000ff0300720c */ /* 0x000fda0001f04270 */
[----:B0-----:R-:W-:Y:S05]  /*3700*/  @!P0 BRA `(.L_x_75) ;  /* 0x0000000000048947 */ /* 0x001fea0003800000 */
[----:B------:R0:W5:Y:S02]  /*3710*/  LDG.E.LTC128B.U16 R104, desc[UR36][R8.64+0x60] ;  /* 0x0000602408687981 */ /* 0x000164000c1e1520 */
.L_x_75:
[----:B------:R-:W-:Y:S05]  /*3720*/  BSYNC B1 ;  /* 0x0000000000017941 */ /* 0x000fea0003800000 */
.L_x_74:
        /* <DEDUP_REMOVED lines=13> */
.L_x_77:
[----:B------:R-:W-:Y:S05]  /*3800*/  BSYNC B1 ;  /* 0x0000000000017941 */ /* 0x000fea0003800000 */
.L_x_76:
        /* <DEDUP_REMOVED lines=11> */
.L_x_79:
[----:B------:R-:W-:Y:S05]  /*38c0*/  BSYNC B1 ;  /* 0x0000000000017941 */ /* 0x000fea0003800000 */
.L_x_78:
        /* <DEDUP_REMOVED lines=9> */
.L_x_81:
[----:B------:R-:W-:Y:S05]  /*3960*/  BSYNC B1 ;  /* 0x0000000000017941 */ /* 0x000fea0003800000 */
.L_x_80:
        /* <DEDUP_REMOVED lines=10> */
.L_x_83:
[----:B------:R-:W-:Y:S05]  /*3a10*/  BSYNC B1 ;  /* 0x0000000000017941 */ /* 0x000fea0003800000 */
.L_x_82:
        /* <DEDUP_REMOVED lines=8> */
[----:B------:R-:W-:-:S05]  /*3aa0*/  IADD3 R20, P0, R5, R98, RZ ;  /* 0x0000006205147210 */ /* 0x000fca0007f1e0ff */
[----:B-1----:R-:W-:Y:S01]  /*3ab0*/  IMAD.X R21, R15, 0x1, R99, P0 ;  /* 0x000000010f157824 */ /* 0x002fe200000e0663 */
[----:B------:R-:W-:-:S05]  /*3ac0*/  IADD3 R64, P0, R5, R98, RZ ;  /* 0x0000006205407210 */ /* 0x000fca0007f1e0ff */
[----:B------:R-:W-:Y:S01]  /*3ad0*/  IMAD.X R65, R15, 0x1, R99, P0 ;  /* 0x000000010f417824 */ /* 0x000fe200000e0663 */
[----:B------:R-:W-:-:S05]  /*3ae0*/  IADD3 R14, P0, R5, R92, RZ ;  /* 0x0000005c050e7210 */ /* 0x000fca0007f1e0ff */
[----:B------:R-:W-:Y:S01]  /*3af0*/  IMAD.X R15, R15, 0x1, R93, P0 ;  /* 0x000000010f0f7824 */ /* 0x000fe200000e065d */
[----:B------:R-:W-:-:S04]  /*3b00*/  ISETP.GT.AND P0, PT, R4, 0x39, PT ;  /* 0x000000390400780c */ /* 0x000fc80003f04270 */
[----:B------:R-:W-:-:S13]  /*3b10*/  ISETP.GT.AND P4, PT, R3, RZ, P0 ;  /* 0x000000ff0300720c */ /* 0x000fda0000784270 */
[----:B------:R-:W-:Y:S05]  /*3b20*/  @!P4 BRA `(.L_x_85) ;  /* 0x000000000004c947 */ /* 0x000fea0003800000 */
[----:B------:R1:W5:Y:S02]  /*3b30*/  LDG.E.LTC128B.U16 R104, desc[UR36][R8.64+0x72] ;  /* 0x0000722408687981 */ /* 0x000364000c1e1520 */
.L_x_85:
[----:B------:R-:W-:Y:S05]  /*3b40*/  BSYNC B1 ;  /* 0x0000000000017941 */ /* 0x000fea0003800000 */
.L_x_84:
        /* <DEDUP_REMOVED lines=9> */
.L_x_87:
[----:B------:R-:W-:Y:S05]  /*3be0*/  BSYNC B1 ;  /* 0x0000000000017941 */ /* 0x000fea0003800000 */
.L_x_86:
        /* <DEDUP_REMOVED lines=9> */
.L_x_89:
[----:B------:R-:W-:Y:S05]  /*3c80*/  BSYNC B1 ;  /* 0x0000000000017941 */ /* 0x000fea0003800000 */
.L_x_88:
[----:B-----5:R-:W-:-:S05]  /*3c90*/  HADD2.F32 R4, -RZ, R104.H0_H0 ;  /* 0x20000068ff047230 */ /* 0x020fca0000004100 */
[----:B------:R-:W-:-:S04]  /*3ca0*/  FMUL R4, R4, R89 ;  /* 0x0000005904047220 */ /* 0x000fc80000400000 */
[----:B------:R-:W-:-:S05]  /*3cb0*/  FFMA R4, R87, R88, R4 ;  /* 0x0000005857047223 */ /* 0x000fca0000000004 */
[----:B------:R-:W-:-:S04]  /*3cc0*/  F2FP.F16.F32.PACK_AB R4, RZ, R4 ;  /* 0x00000004ff04723e */ /* 0x000fc800000000ff */
[----:B-1-34-:R-:W-:-:S05]  /*3cd0*/  PRMT R8, R4, 0x7610, R8 ;  /* 0x0000761004087816 */ /* 0x01afca0000000008 */
[----:B------:R1:W-:Y:S01]  /*3ce0*/  @P4 STG.E.U16 desc[UR36][R58.64+0x72], R8 ;  /* 0x000072083a004986 */ /* 0x0003e2000c101524 */
[----:B------:R-:W-:-:S13]  /*3cf0*/  ISETP.GT.AND P4, PT, R3, 0x80, P6 ;  /* 0x000000800300780c */ /* 0x000fda0003784270 */
[----:B------:R-:W3:Y:S01]  /*3d00*/  @P4 LDG.E.LTC128B.U16 R104, desc[UR36][R62.64] ;  /* 0x000000243e684981 */ /* 0x000ee2000c1e1520 */
[----:B------:R-:W-:Y:S01]  /*3d10*/  BSSY B1, `(.L_x_90) ;  /* 0x000000a000017945 */ /* 0x000fe20003800000 */
[----:B---3--:R-:W-:-:S05]  /*3d20*/  HADD2.F32 R4, -RZ, R104.H0_H0 ;  /* 0x20000068ff047230 */ /* 0x008fca0000004100 */
[----:B------:R-:W-:-:S04]  /*3d30*/  FMUL R5, R4, R89 ;  /* 0x0000005904057220 */ /* 0x000fc80000400000 */
[----:B------:R-:W-:-:S05]  /*3d40*/  FFMA R5, R24, R88, R5 ;  /* 0x0000005818057223 */ /* 0x000fca0000000005 */
[----:B------:R-:W-:-:S05]  /*3d50*/  F2FP.F16.F32.PACK_AB R5, RZ, R5 ;  /* 0x00000005ff05723e */ /* 0x000fca00000000ff */
[----:B------:R1:W-:Y:S01]  /*3d60*/  @P4 STG.E.U16 desc[UR36][R14.64], R5 ;  /* 0x000000050e004986 */ /* 0x0003e2000c101524 */
[----:B------:R-:W-:-:S04]  /*3d70*/  ISETP.NE.AND P4, PT, R107, RZ, PT ;  /* 0x000000ff6b00720c */ /* 0x000fc80003f85270 */
[----:B------:R-:W-:-:S13]  /*3d80*/  ISETP.GT.AND P4, PT, R3, 0x80, P4 ;  /* 0x000000800300780c */ /* 0x000fda0002784270 */
[----:B-1----:R-:W-:Y:S05]  /*3d90*/  @!P4 BRA `(.L_x_91) ;  /* 0x000000000004c947 */ /* 0x002fea0003800000 */
[----:B------:R1:W5:Y:S02]  /*3da0*/  LDG.E.LTC128B.U16 R104, desc[UR36][R60.64+0x2] ;  /* 0x000002243c687981 */ /* 0x000364000c1e1520 */
.L_x_91:
[----:B------:R-:W-:Y:S05]  /*3db0*/  BSYNC B1 ;  /* 0x0000000000017941 */ /* 0x000fea0003800000 */
.L_x_90:
[----:B-----5:R-:W-:Y:S01]  /*3dc0*/  HADD2.F32 R4, -RZ, R104.H0_H0 ;  /* 0x20000068ff047230 */ /* 0x020fe20000004100 */
[----:B------:R-:W-:Y:S01]  /*3dd0*/  ISETP.GT.AND P6, PT, R3, 0x88, P6 ;  /* 0x000000880300780c */ /* 0x000fe200037c4270 */
        /* <DEDUP_REMOVED lines=8> */
[----:B------:R-:W-:Y:S05]  /*3e60*/  @!P6 BRA `(.L_x_93) ;  /* 0x000000000004e947 */ /* 0x000fea0003800000 */
[----:B------:R4:W5:Y:S02]  /*3e70*/  LDG.E.LTC128B.U16 R104, desc[UR36][R6.64] ;  /* 0x0000002406687981 */ /* 0x000964000c1e1520 */
.L_x_93:
[----:B------:R-:W-:Y:S05]  /*3e80*/  BSYNC B1 ;  /* 0x0000000000017941 */ /* 0x000fea0003800000 */
.L_x_92:
[----:B---3-5:R-:W-:Y:S01]  /*3e90*/  HADD2.F32 R4, -RZ, R104.H0_H0 ;  /* 0x20000068ff047230 */ /* 0x028fe20000004100 */
[----:B------:R-:W-:Y:S01]  /*3ea0*/  ISETP.NE.AND P4, PT, R107, RZ, PT ;  /* 0x000000ff6b00720c */ /* 0x000fe20003f85270 */
[----:B------:R-:W-:Y:S03]  /*3eb0*/  BSSY B1, `(.L_x_94) ;  /* 0x0000008000017945 */ /* 0x000fe60003800000 */
[----:B------:R-:W-:Y:S01]  /*3ec0*/  FMUL R5, R4, R89 ;  /* 0x0000005904057220 */ /* 0x000fe20000400000 */
[----:B------:R-:W-:-:S03]  /*3ed0*/  ISETP.GT.AND P4, PT, R3, 0x88, P4 ;  /* 0x000000880300780c */ /* 0x000fc60002784270 */
[----:B------:R-:W-:-:S05]  /*3ee0*/  FFMA R5, R26, R88, R5 ;  /* 0x000000581a057223 */ /* 0x000fca0000000005 */
[----:B------:R-:W-:-:S05]  /*3ef0*/  F2FP.F16.F32.PACK_AB R5, RZ, R5 ;  /* 0x00000005ff05723e */ /* 0x000fca00000000ff */
[----:B------:R3:W-:Y:S01]  /*3f00*/  @P6 STG.E.U16 desc[UR36][R20.64], R5 ;  /* 0x0000000514006986 */ /* 0x0007e2000c101524 */
[----:B------:R-:W-:Y:S05]  /*3f10*/  @!P4 BRA `(.L_x_95) ;  /* 0x000000000004c947 */ /* 0x000fea0003800000 */
[----:B------:R0:W5:Y:S02]  /*3f20*/  LDG.E.LTC128B.U16 R104, desc[UR36][R10.64+0x2] ;  /* 0x000002240a687981 */ /* 0x000164000c1e1520 */
.L_x_95:
[----:B------:R-:W-:Y:S05]  /*3f30*/  BSYNC B1 ;  /* 0x0000000000017941 */ /* 0x000fea0003800000 */
.L_x_94:
[----:B-----5:R-:W-:Y:S01]  /*3f40*/  HADD2.F32 R4, -RZ, R104.H0_H0 ;  /* 0x20000068ff047230 */ /* 0x020fe20000004100 */
[----:B------:R-:W-:Y:S01]  /*3f50*/  ISETP.NE.AND P6, PT, R108, RZ, PT ;  /* 0x000000ff6c00720c */ /* 0x000fe20003fc5270 */
[----:B------:R-:W-:Y:S03]  /*3f60*/  BSSY B1, `(.L_x_96) ;  /* 0x0000008000017945 */ /* 0x000fe60003800000 */
[----:B------:R-:W-:-:S04]  /*3f70*/  FMUL R4, R4, R89 ;  /* 0x0000005904047220 */ /* 0x000fc80000400000 */
[----:B------:R-:W-:-:S05]  /*3f80*/  FFMA R4, R27, R88, R4 ;  /* 0x000000581b047223 */ /* 0x000fca0000000004 */
[----:B------:R-:W-:-:S05]  /*3f90*/  F2FP.F16.F32.PACK_AB R4, RZ, R4 ;  /* 0x00000004ff04723e */ /* 0x000fca00000000ff */
[----:B------:R0:W-:Y:S01]  /*3fa0*/  @P4 STG.E.U16 desc[UR36][R64.64+0x2], R4 ;  /* 0x0000020440004986 */ /* 0x0001e2000c101524 */
[----:B------:R-:W-:-:S13]  /*3fb0*/  ISETP.GT.AND P4, PT, R3, 0x80, P6 ;  /* 0x000000800300780c */ /* 0x000fda0003784270 */
[----:B0-----:R-:W-:Y:S05]  /*3fc0*/  @!P4 BRA `(.L_x_97) ;  /* 0x000000000004c947 */ /* 0x001fea0003800000 */
[----:B------:R0:W5:Y:S02]  /*3fd0*/  LDG.E.LTC128B.U16 R104, desc[UR36][R60.64+0x10] ;  /* 0x000010243c687981 */ /* 0x000164000c1e1520 */
.L_x_97:
[----:B------:R-:W-:Y:S05]  /*3fe0*/  BSYNC B1 ;  /* 0x0000000000017941 */ /* 0x000fea0003800000 */
.L_x_96:
[----:B-----5:R-:W-:Y:S01]  /*3ff0*/  HADD2.F32 R4, -RZ, R104.H0_H0 ;  /* 0x20000068ff047230 */ /* 0x020fe20000004100 */
[----:B------:R-:W-:Y:S01]  /*4000*/  ISETP.NE.AND P6, PT, R105, RZ, PT ;  /* 0x000000ff6900720c */ /* 0x000fe20003fc5270 */
[----:B------:R-:W-:Y:S03]  /*4010*/  BSSY B1, `(.L_x_98) ;  /* 0x000000b000017945 */ /* 0x000fe60003800000 */
[----:B---3--:R-:W-:Y:S01]  /*4020*/  FMUL R5, R4, R89 ;  /* 0x0000005904057220 */ /* 0x008fe20000400000 */
[----:B------:R-:W-:-:S03]  /*4030*/  @P4 IMAD.MOV.U32 R4, RZ, RZ, R14 ;  /* 0x000000ffff044224 */ /* 0x000fc600078e000e */
[----:B------:R-:W-:-:S05]  /*4040*/  FFMA R5, R28, R88, R5 ;  /* 0x000000581c057223 */ /* 0x000fca0000000005 */
[----:B------:R-:W-:-:S04]  /*4050*/  F2FP.F16.F32.PACK_AB R5, RZ, R5 ;  /* 0x00000005ff05723e */ /* 0x000fc800000000ff */
[----:B----4-:R-:W-:Y:S01]  /*4060*/  PRMT R6, R5, 0x7610, R6 ;  /* 0x0000761005067816 */ /* 0x010fe20000000006 */
[----:B------:R-:W-:-:S05]  /*4070*/  @P4 IMAD.MOV.U32 R5, RZ, RZ, R15 ;  /* 0x000000ffff054224 */ /* 0x000fca00078e000f */
[----:B------:R3:W-:Y:S01]  /*4080*/  @P4 STG.E.U16 desc[UR36][R4.64+0x10], R6 ;  /* 0x0000100604004986 */ /* 0x0007e2000c101524 */
[----:B------:R-:W-:-:S13]  /*4090*/  ISETP.GT.AND P4, PT, R3, 0x80, P6 ;  /* 0x000000800300780c */ /* 0x000fda0003784270 */
[----:B---3--:R-:W-:Y:S05]  /*40a0*/  @!P4 BRA `(.L_x_99) ;  /* 0x000000000004c947 */ /* 0x008fea0003800000 */
[----:B------:R3:W5:Y:S02]  /*40b0*/  LDG.E.LTC128B.U16 R104, desc[UR36][R60.64+0x12] ;  /* 0x000012243c687981 */ /* 0x000764000c1e1520 */
.L_x_99:
[----:B------:R-:W-:Y:S05]  /*40c0*/  BSYNC B1 ;  /* 0x0000000000017941 */ /* 0x000fea0003800000 */
.L_x_98:
[----:B-----5:R-:W-:Y:S01]  /*40d0*/  HADD2.F32 R4, -RZ, R104.H0_H0 ;  /* 0x20000068ff047230 */ /* 0x020fe20000004100 */
[----:B------:R-:W-:Y:S01]  /*40e0*/  BSSY B1, `(.L_x_100) ;  /* 0x000000c000017945 */ /* 0x000fe20003800000 */
[----:B------:R-:W-:-:S03]  /*40f0*/  @P4 IMAD.MOV.U32 R5, RZ, RZ, R15 ;  /* 0x000000ffff054224 */ /* 0x000fc600078e000f */
[----:B------:R-:W-:-:S04]  /*4100*/  FMUL R4, R4, R89 ;  /* 0x0000005904047220 */ /* 0x000fc80000400000 */
[----:B------:R-:W-:-:S05]  /*4110*/  FFMA R4, R29, R88, R4 ;  /* 0x000000581d047223 */ /* 0x000fca0000000004 */
[----:B------:R-:W-:-:S04]  /*4120*/  F2FP.F16.F32.PACK_AB R4, RZ, R4 ;  /* 0x00000004ff04723e */ /* 0x000fc800000000ff */
[----:B------:R-:W-:Y:S01]  /*4130*/  PRMT R6, R4, 0x7610, R6 ;  /* 0x0000761004067816 */ /* 0x000fe20000000006 */
[----:B------:R-:W-:-:S05]  /*4140*/  @P4 IMAD.MOV.U32 R4, RZ, RZ, R14 ;  /* 0x000000ffff044224 */ /* 0x000fca00078e000e */
[----:B------:R4:W-:Y:S01]  /*4150*/  @P4 STG.E.U16 desc[UR36][R4.64+0x12], R6 ;  /* 0x0000120604004986 */ /* 0x0009e2000c101524 */
[----:B------:R-:W-:-:S04]  /*4160*/  ISETP.NE.AND P4, PT, R108, RZ, PT ;  /* 0x000000ff6c00720c */ /* 0x000fc80003f85270 */
[----:B------:R-:W-:-:S13]  /*4170*/  ISETP.GT.AND P4, PT, R3, 0x88, P4 ;  /* 0x000000880300780c */ /* 0x000fda0002784270 */
[----:B----4-:R-:W-:Y:S05]  /*4180*/  @!P4 BRA `(.L_x_101) ;  /* 0x000000000004c947 */ /* 0x010fea0003800000 */
[----:B------:R4:W5:Y:S02]  /*4190*/  LDG.E.LTC128B.U16 R104, desc[UR36][R10.64+0x10] ;  /* 0x000010240a687981 */ /* 0x000964000c1e1520 */
.L_x_101:
[----:B------:R-:W-:Y:S05]  /*41a0*/  BSYNC B1 ;  /* 0x0000000000017941 */ /* 0x000fea0003800000 */
.L_x_100:
        /* <DEDUP_REMOVED lines=9> */
.L_x_103:
[----:B------:R-:W-:Y:S05]  /*4240*/  BSYNC B1 ;  /* 0x0000000000017941 */ /* 0x000fea0003800000 */
.L_x_102:
[----:B-----5:R-:W-:Y:S01]  /*4250*/  HADD2.F32 R4, -RZ, R104.H0_H0 ;  /* 0x20000068ff047230 */ /* 0x020fe20000004100 */
[----:B------:R-:W-:Y:S01]  /*4260*/  ISETP.NE.AND P6, PT, R106, RZ, PT ;  /* 0x000000ff6a00720c */ /* 0x000fe20003fc5270 */
        /* <DEDUP_REMOVED lines=8> */
[----:B------:R-:W-:-:S13]  /*42f0*/  ISETP.GT.AND P4, PT, R3, 0x80, P6 ;  /* 0x000000800300780c */ /* 0x000fda0003784270 */
[----:B0-----:R-:W-:Y:S05]  /*4300*/  @!P4 BRA `(.L_x_105) ;  /* 0x000000000004c947 */ /* 0x001fea0003800000 */
[----:B------:R0:W5:Y:S02]  /*4310*/  LDG.E.LTC128B.U16 R104, desc[UR36][R60.64+0x20] ;  /* 0x000020243c687981 */ /* 0x000164000c1e1520 */
.L_x_105:
[----:B------:R-:W-:Y:S05]  /*4320*/  BSYNC B1 ;  /* 0x0000000000017941 */ /* 0x000fea0003800000 */
.L_x_104:
[----:B-----5:R-:W-:Y:S01]  /*4330*/  HADD2.F32 R4, -RZ, R104.H0_H0 ;  /* 0x20000068ff047230 */ /* 0x020fe20000004100 */
[----:B------:R-:W-:Y:S01]  /*4340*/  ISETP.NE.AND P6, PT, R23, RZ, PT ;  /* 0x000000ff1700720c */ /* 0x000fe20003fc5270 */
[----:B------:R-:W-:Y:S03]  /*4350*/  BSSY B1, `(.L_x_106) ;  /* 0x000000b000017945 */ /* 0x000fe60003800000 */
[----:B------:R-:W-:Y:S01]  /*4360*/  FMUL R5, R4, R89 ;  /* 0x0000005904057220 */ /* 0x000fe20000400000 */
[----:B------:R-:W-:-:S03]  /*4370*/  @P4 IMAD.MOV.U32 R4, RZ, RZ, R14 ;  /* 0x000000ffff044224 */ /* 0x000fc600078e000e */
        /* <DEDUP_REMOVED lines=8> */
.L_x_107:
[----:B------:R-:W-:Y:S05]  /*4400*/  BSYNC B1 ;  /* 0x0000000000017941 */ /* 0x000fea0003800000 */
.L_x_106:
[----:B-----5:R-:W-:Y:S01]  /*4410*/  HADD2.F32 R4, -RZ, R104.H0_H0 ;  /* 0x20000068ff047230 */ /* 0x020fe20000004100 */
[----:B------:R-:W-:Y:S01]  /*4420*/  BSSY B1, `(.L_x_108) ;  /* 0x000000c000017945 */ /* 0x000fe20003800000 */
[----:B------:R-:W-:-:S03]  /*4430*/  @P4 IMAD.MOV.U32 R5, RZ, RZ, R15 ;  /* 0x000000ffff054224 */ /* 0x000fc600078e000f */
[----:B------:R-:W-:-:S04]  /*4440*/  FMUL R4, R4, R89 ;  /* 0x0000005904047220 */ /* 0x000fc80000400000 */
[----:B------:R-:W-:-:S05]  /*4450*/  FFMA R4, R33, R88, R4 ;  /* 0x0000005821047223 */ /* 0x000fca0000000004 */
[----:B------:R-:W-:-:S04]  /*4460*/  F2FP.F16.F32.PACK_AB R4, RZ, R4 ;  /* 0x00000004ff04723e */ /* 0x000fc800000000ff */
[----:B------:R-:W-:Y:S02]  /*4470*/  PRMT R6, R4, 0x7610, R6 ;  /* 0x0000761004067816 */ /* 0x000fe40000000006 */
[----:B------:R-:W-:-:S05]  /*4480*/  @P4 MOV R4, R14 ;  /* 0x0000000e00044202 */ /* 0x000fca0000000f00 */
[----:B------:R0:W-:Y:S01]  /*4490*/  @P4 STG.E.U16 desc[UR36][R4.64+0x22], R6 ;  /* 0x0000220604004986 */ /* 0x0001e2000c101524 */
[----:B------:R-:W-:-:S04]  /*44a0*/  ISETP.NE.AND P4, PT, R106, RZ, PT ;  /* 0x000000ff6a00720c */ /* 0x000fc80003f85270 */
[----:B------:R-:W-:-:S13]  /*44b0*/  ISETP.GT.AND P4, PT, R3, 0x88, P4 ;  /* 0x000000880300780c */ /* 0x000fda0002784270 */
[----:B0-----:R-:W-:Y:S05]  /*44c0*/  @!P4 BRA `(.L_x_109) ;  /* 0x000000000004c947 */ /* 0x001fea0003800000 */
[----:B------:R0:W5:Y:S02]  /*44d0*/  LDG.E.LTC128B.U16 R104, desc[UR36][R10.64+0x20] ;  /* 0x000020240a687981 */ /* 0x000164000c1e1520 */
.L_x_109:
[----:B------:R-:W-:Y:S05]  /*44e0*/  BSYNC B1 ;  /* 0x0000000000017941 */ /* 0x000fea0003800000 */
.L_x_108:
[----:B-----5:R-:W-:Y:S01]  /*44f0*/  HADD2.F32 R4, -RZ, R104.H0_H0 ;  /* 0x20000068ff047230 */ /* 0x020fe20000004100 */
[----:B------:R-:W-:Y:S04]  /*4500*/  BSSY B1, `(.L_x_110) ;  /* 0x000000b000017945 */ /* 0x000fe80003800000 */
        /* <DEDUP_REMOVED lines=10> */
.L_x_111:
[----:B------:R-:W-:Y:S05]  /*45b0*/  BSYNC B1 ;  /* 0x0000000000017941 */ /* 0x000fea0003800000 */
.L_x_110:
        /* <DEDUP_REMOVED lines=13> */
.L_x_113:
[----:B------:R-:W-:Y:S05]  /*4690*/  BSYNC B1 ;  /* 0x0000000000017941 */ /* 0x000fea0003800000 */
.L_x_112:
        /* <DEDUP_REMOVED lines=13> */
.L_x_115:
[----:B------:R-:W-:Y:S05]  /*4770*/  BSYNC B1 ;  /* 0x0000000000017941 */ /* 0x000fea0003800000 */
.L_x_114:
        /* <DEDUP_REMOVED lines=11> */
[----:B0-----:R-:W-:Y:S05]  /*4830*/  @!P4 BRA `(.L_x_117) ;  /* 0x000000000004c947 */ /* 0x001fea0003800000 */
[----:B------:R0:W5:Y:S02]  /*4840*/  LDG.E.LTC128B.U16 R104, desc[UR36][R10.64+0x30] ;  /* 0x000030240a687981 */ /* 0x000164000c1e1520 */
.L_x_117:
[----:B------:R-:W-:Y:S05]  /*4850*/  BSYNC B1 ;  /* 0x0000000000017941 */ /* 0x000fea0003800000 */
.L_x_116:
        /* <DEDUP_REMOVED lines=12> */
.L_x_119:
[----:B------:R-:W-:Y:S05]  /*4920*/  BSYNC B1 ;  /* 0x0000000000017941 */ /* 0x000fea0003800000 */
.L_x_118:
        /* <DEDUP_REMOVED lines=13> */
.L_x_121:
[----:B------:R-:W-:Y:S05]  /*4a00*/  BSYNC B1 ;  /* 0x0000000000017941 */ /* 0x000fea0003800000 */
.L_x_120:
        /* <DEDUP_REMOVED lines=13> */
.L_x_123:
[----:B------:R-:W-:Y:S05]  /*4ae0*/  BSYNC B1 ;  /* 0x0000000000017941 */ /* 0x000fea0003800000 */
.L_x_122:
        /* <DEDUP_REMOVED lines=13> */
.L_x_125:
[----:B------:R-:W-:Y:S05]  /*4bc0*/  BSYNC B1 ;  /* 0x0000000000017941 */ /* 0x000fea0003800000 */
.L_x_124:
        /* <DEDUP_REMOVED lines=12> */
.L_x_127:
[----:B------:R-:W-:Y:S05]  /*4c90*/  BSYNC B1 ;  /* 0x0000000000017941 */ /* 0x000fea0003800000 */
.L_x_126:
        /* <DEDUP_REMOVED lines=13> */
.L_x_129:
[----:B------:R-:W-:Y:S05]  /*4d70*/  BSYNC B1 ;  /* 0x0000000000017941 */ /* 0x000fea0003800000 */
.L_x_128:
        /* <DEDUP_REMOVED lines=12> */
.L_x_131:
[----:B------:R-:W-:Y:S05]  /*4e40*/  BSYNC B1 ;  /* 0x0000000000017941 */ /* 0x000fea0003800000 */
.L_x_130:
        /* <DEDUP_REMOVED lines=12> */
.L_x_133:
[----:B------:R-:W-:Y:S05]  /*4f10*/  BSYNC B1 ;  /* 0x0000000000017941 */ /* 0x000fea0003800000 */
.L_x_132:
[----:B-----5:R-:W-:Y:S01]  /*4f20*/  HADD2.F32 R4, -RZ, R104.H0_H0 ;  /* 0x20000068ff047230 */ /* 0x020fe20000004100 */
[----:B------:R-:W-:Y:S01]  /*4f30*/  ISETP.GT.AND P5, PT, R3, 0x88, P5 ;  /* 0x000000880300780c */ /* 0x000fe20002fa4270 */
        /* <DEDUP_REMOVED lines=8> */
[----:B------:R-:W-:Y:S05]  /*4fc0*/  @!P5 BRA `(.L_x_135) ;  /* 0x000000000004d947 */ /* 0x000fea0003800000 */
[----:B------:R0:W5:Y:S02]  /*4fd0*/  LDG.E.LTC128B.U16 R104, desc[UR36][R10.64+0x52] ;  /* 0x000052240a687981 */ /* 0x000164000c1e1520 */
.L_x_135:
[----:B------:R-:W-:Y:S05]  /*4fe0*/  BSYNC B1 ;  /* 0x0000000000017941 */ /* 0x000fea0003800000 */
.L_x_134:
[----:B0----5:R-:W-:Y:S01]  /*4ff0*/  HADD2.F32 R4, -RZ, R104.H0_H0 ;  /* 0x20000068ff047230 */ /* 0x021fe20000004100 */
        /* <DEDUP_REMOVED lines=11> */
.L_x_137:
[----:B------:R-:W-:Y:S05]  /*50b0*/  BSYNC B1 ;  /* 0x0000000000017941 */ /* 0x000fea0003800000 */
.L_x_136:
[----:B0----5:R-:W-:Y:S01]  /*50c0*/  HADD2.F32 R4, -RZ, R104.H0_H0 ;  /* 0x20000068ff047230 */ /* 0x021fe20000004100 */
        /* <DEDUP_REMOVED lines=11> */
.L_x_139:
[----:B------:R-:W-:Y:S05]  /*5180*/  BSYNC B1 ;  /* 0x0000000000017941 */ /* 0x000fea0003800000 */
.L_x_138:
        /* <DEDUP_REMOVED lines=12> */
.L_x_141:
[----:B------:R-:W-:Y:S05]  /*5250*/  BSYNC B1 ;  /* 0x0000000000017941 */ /* 0x000fea0003800000 */
.L_x_140:
        /* <DEDUP_REMOVED lines=12> */
.L_x_143:
[----:B------:R-:W-:Y:S05]  /*5320*/  BSYNC B1 ;  /* 0x0000000000017941 */ /* 0x000fea0003800000 */
.L_x_142:
[----:B0----5:R-:W-:Y:S01]  /*5330*/  HADD2.F32 R4, -RZ, R104.H0_H0 ;  /* 0x20000068ff047230 */ /* 0x021fe20000004100 */
[----:B------:R-:W-:Y:S01]  /*5340*/  ISETP.GT.AND P3, PT, R3, 0x80, P1 ;  /* 0x000000800300780c */ /* 0x000fe20000f64270 */
[----:B------:R-:W-:Y:S01]  /*5350*/  @P2 IMAD.MOV.U32 R5, RZ, RZ, R13 ;  /* 0x000000ffff052224 */ /* 0x000fe200078e000d */
[----:B------:R-:W-:Y:S02]  /*5360*/  BSSY B1, `(.L_x_144) ;  /* 0x0000009000017945 */ /* 0x000fe40003800000 */
[----:B------:R-:W-:-:S04]  /*5370*/  FMUL R4, R4, R89 ;  /* 0x0000005904047220 */ /* 0x000fc80000400000 */
[----:B------:R-:W-:-:S05]  /*5380*/  FFMA R4, R51, R88, R4 ;  /* 0x0000005833047223 */ /* 0x000fca0000000004 */
[----:B------:R-:W-:-:S04]  /*5390*/  F2FP.F16.F32.PACK_AB R4, RZ, R4 ;  /* 0x00000004ff04723e */ /* 0x000fc800000000ff */
[----:B------:R-:W-:Y:S02]  /*53a0*/  PRMT R6, R4, 0x7610, R6 ;  /* 0x0000761004067816 */ /* 0x000fe40000000006 */
[----:B------:R-:W-:-:S05]  /*53b0*/  @P2 MOV R4, R12 ;  /* 0x0000000c00042202 */ /* 0x000fca0000000f00 */
[----:B------:R0:W-:Y:S01]  /*53c0*/  @P2 STG.E.U16 desc[UR36][R4.64+0x62], R6 ;  /* 0x0000620604002986 */ /* 0x0001e2000c101524 */
[----:B------:R-:W-:Y:S05]  /*53d0*/  @!P3 BRA `(.L_x_145) ;  /* 0x000000000004b947 */ /* 0x000fea0003800000 */
[----:B------:R0:W5:Y:S02]  /*53e0*/  LDG.E.LTC128B.U16 R104, desc[UR36][R60.64+0x70] ;  /* 0x000070243c687981 */ /* 0x000164000c1e1520 */
.L_x_145:
[----:B------:R-:W-:Y:S05]  /*53f0*/  BSYNC B1 ;  /* 0x0000000000017941 */ /* 0x000fea0003800000 */
.L_x_144:
        /* <DEDUP_REMOVED lines=12> */
.L_x_147:
[----:B------:R-:W-:Y:S05]  /*54c0*/  BSYNC B1 ;  /* 0x0000000000017941 */ /* 0x000fea0003800000 */
.L_x_146:
        /* <DEDUP_REMOVED lines=9> */
.L_x_149:
[----:B------:R-:W-:Y:S05]  /*5560*/  BSYNC B1 ;  /* 0x0000000000017941 */ /* 0x000fea0003800000 */
.L_x_148:
        /* <DEDUP_REMOVED lines=12> */
.L_x_151:
[----:B------:R-:W-:Y:S05]  /*5630*/  BSYNC B1 ;  /* 0x0000000000017941 */ /* 0x000fea0003800000 */
.L_x_150:
[----:B------:R-:W-:Y:S05]  /*5640*/  @!P0 BRA `(.L_x_152) ;  /* 0x0000001400f08947 */ /* 0x000fea0003800000 */
[----:B-----5:R-:W-:-:S05]  /*5650*/  HADD2.F32 R104, -RZ, R104.H0_H0 ;  /* 0x20000068ff687230 */ /* 0x020fca0000004100 */
[----:B------:R-:W-:-:S04]  /*5660*/  FMUL R104, R104, R89 ;  /* 0x0000005968687220 */ /* 0x000fc80000400000 */
[----:B------:R-:W-:-:S05]  /*5670*/  FFMA R104, R55, R88, R104 ;  /* 0x0000005837687223 */ /* 0x000fca0000000068 */
[----:B------:R-:W-:-:S05]  /*5680*/  F2FP.F16.F32.PACK_AB R104, RZ, R104 ;  /* 0x00000068ff68723e */ /* 0x000fca00000000ff */
[----:B------:R0:W-:Y:S01]  /*5690*/  STG.E.U16 desc[UR36][R12.64+0x72], R104 ;  /* 0x000072680c007986 */ /* 0x0001e2000c101524 */
[----:B------:R-:W-:Y:S05]  /*56a0*/  BRA `(.L_x_152) ;  /* 0x0000001400d87947 */ /* 0x000fea0003800000 */
.L_x_29:
[----:B------:R-:W-:Y:S01]  /*56b0*/  ULDC.64 UR4, c[0x0][0x5c0] ;  /* 0x0001700000047ab9 */ /* 0x000fe20000000a00 */
[----:B------:R-:W-:Y:S01]  /*56c0*/  ISETP.GT.AND P3, PT, R4, 0x1, PT ;  /* 0x000000010400780c */ /* 0x000fe20003f64270 */
[-C--:B------:R-:W-:Y:S01]  /*56d0*/  FMUL R56, R56, R88.reuse ;  /* 0x0000005838387220 */ /* 0x080fe20000400000 */
[----:B------:R-:W-:Y:S01]  /*56e0*/  LEA R14, P1, R104, UR4, 0x1 ;  /* 0x00000004680e7c11 */ /* 0x000fe2000f8208ff */
[-C--:B------:R-:W-:Y:S01]  /*56f0*/  FMUL R57, R57, R88.reuse ;  /* 0x0000005839397220 */ /* 0x080fe20000400000 */
[----:B------:R-:W-:Y:S01]  /*5700*/  IMAD.SHL.U32 R7, R12, 0x10, RZ ;  /* 0x000000100c077824 */ /* 0x000fe200078e00ff */
[----:B------:R-:W-:Y:S01]  /*5710*/  ISETP.GT.AND P2, PT, R3, 0x8, P6 ;  /* 0x000000080300780c */ /* 0x000fe20003744270 */
[-C--:B------:R-:W-:Y:S01]  /*5720*/  FMUL R58, R58, R88.reuse ;  /* 0x000000583a3a7220 */ /* 0x080fe20000400000 */
[----:B------:R-:W-:Y:S01]  /*5730*/  LEA.HI.X R15, R104, UR5, R93, 0x1, P1 ;  /* 0x00000005680f7c11 */ /* 0x000fe200088f0c5d */
[-C--:B------:R-:W-:Y:S01]  /*5740*/  FMUL R59, R59, R88.reuse ;  /* 0x000000583b3b7220 */ /* 0x080fe20000400000 */
[----:B------:R-:W-:Y:S01]  /*5750*/  ISETP.GT.AND P1, PT, R3, RZ, P3 ;  /* 0x000000ff0300720c */ /* 0x000fe20001f24270 */
[----:B------:R-:W-:Y:S01]  /*5760*/  FMUL R60, R60, R88 ;  /* 0x000000583c3c7220 */ /* 0x000fe20000400000 */
[----:B------:R-:W-:Y:S01]  /*5770*/  F2FP.F16.F32.PACK_AB R56, RZ, R56 ;  /* 0x00000038ff38723e */ /* 0x000fe200000000ff */
[-C--:B------:R-:W-:Y:S01]  /*5780*/  FMUL R61, R61, R88.reuse ;  /* 0x000000583d3d7220 */ /* 0x080fe20000400000 */
[----:B------:R-:W-:Y:S01]  /*5790*/  F2FP.F16.F32.PACK_AB R57, RZ, R57 ;  /* 0x00000039ff39723e */ /* 0x000fe200000000ff */
[----:B------:R-:W-:Y:S01]  /*57a0*/  FMUL R63, R63, R88 ;  /* 0x000000583f3f7220 */ /* 0x000fe20000400000 */
[C---:B------:R-:W-:Y:S01]  /*57b0*/  SHF.L.U64.HI R5, R12.reuse, 0x4, R13 ;  /* 0x000000040c057819 */ /* 0x040fe2000001020d */
[----:B------:R-:W-:Y:S01]  /*57c0*/  @P0 STG.E.U16 desc[UR36][R14.64], R56 ;  /* 0x000000380e000986 */ /* 0x000fe2000c101524 */
[----:B------:R-:W-:Y:S01]  /*57d0*/  PRMT R9, R57, 0x7610, R9 ;  /* 0x0000761039097816 */ /* 0x000fe20000000009 */
[----:B------:R-:W-:Y:S01]  /*57e0*/  IMAD.SHL.U32 R57, R12, 0x100, RZ ;  /* 0x000001000c397824 */ /* 0x000fe200078e00ff */
[----:B------:R-:W-:Y:S01]  /*57f0*/  IADD3 R8, P0, R7, R14, RZ ;  /* 0x0000000e07087210 */ /* 0x000fe20007f1e0ff */
[----:B------:R-:W-:Y:S01]  /*5800*/  FMUL R62, R62, R88 ;  /* 0x000000583e3e7220 */ /* 0x000fe20000400000 */
[----:B------:R-:W-:Y:S01]  /*5810*/  F2FP.F16.F32.PACK_AB R58, RZ, R58 ;  /* 0x0000003aff3a723e */ /* 0x000fe200000000ff */
[--C-:B------:R-:W-:Y:S01]  /*5820*/  @P1 IMAD.MOV.U32 R10, RZ, RZ, R14.reuse ;  /* 0x000000ffff0a1224 */ /* 0x100fe200078e000e */
[----:B------:R-:W-:Y:S01]  /*5830*/  SHF.L.U64.HI R23, R12, 0x8, R13 ;  /* 0x000000080c177819 */ /* 0x000fe2000001020d */
[--C-:B------:R-:W-:Y:S01]  /*5840*/  @P1 IMAD.MOV.U32 R11, RZ, RZ, R15.reuse ;  /* 0x000000ffff0b1224 */ /* 0x100fe200078e000f */
[----:B------:R-:W-:Y:S01]  /*5850*/  ISETP.GT.AND P4, PT, R4, 0x8, PT ;  /* 0x000000080400780c */ /* 0x000fe20003f84270 */
[-C--:B------:R-:W-:Y:S01]  /*5860*/  FMUL R64, R64, R88.reuse ;  /* 0x0000005840407220 */ /* 0x080fe20000400000 */
[----:B------:R-:W-:Y:S01]  /*5870*/  F2FP.F16.F32.PACK_AB R59, RZ, R59 ;  /* 0x0000003bff3b723e */ /* 0x000fe200000000ff */
[----:B------:R-:W-:Y:S01]  /*5880*/  FMUL R65, R65, R88 ;  /* 0x0000005841417220 */ /* 0x000fe20000400000 */
[----:B------:R0:W-:Y:S01]  /*5890*/  @P1 STG.E.U16 desc[UR36][R10.64+0x2], R9 ;  /* 0x000002090a001986 */ /* 0x0001e2000c101524 */
[----:B------:R-:W-:Y:S01]  /*58a0*/  F2FP.F16.F32.PACK_AB R60, RZ, R60 ;  /* 0x0000003cff3c723e */ /* 0x000fe200000000ff */
[-C--:B------:R-:W-:Y:S01]  /*58b0*/  FMUL R66, R66, R88.reuse ;  /* 0x0000005842427220 */ /* 0x080fe20000400000 */
[----:B------:R-:W-:Y:S01]  /*58c0*/  F2FP.F16.F32.PACK_AB R61, RZ, R61 ;  /* 0x0000003dff3d723e */ /* 0x000fe200000000ff */
[-C--:B------:R-:W-:Y:S01]  /*58d0*/  FMUL R67, R67, R88.reuse ;  /* 0x0000005843437220 */ /* 0x080fe20000400000 */
[----:B------:R-:W-:Y:S01]  /*58e0*/  F2FP.F16.F32.PACK_AB R63, RZ, R63 ;  /* 0x0000003fff3f723e */ /* 0x000fe200000000ff */
[----:B------:R-:W-:Y:S01]  /*58f0*/  FMUL R68, R68, R88 ;  /* 0x0000005844447220 */ /* 0x000fe20000400000 */
[----:B------:R-:W-:Y:S01]  /*5900*/  F2FP.F16.F32.PACK_AB R62, RZ, R62 ;  /* 0x0000003eff3e723e */ /* 0x000fe200000000ff */
[----:B------:R-:W-:Y:S01]  /*5910*/  FMUL R69, R69, R88 ;  /* 0x0000005845457220 */ /* 0x000fe20000400000 */
[----:B------:R-:W-:Y:S01]  /*5920*/  F2FP.F16.F32.PACK_AB R64, RZ, R64 ;  /* 0x00000040ff40723e */ /* 0x000fe200000000ff */
[-C--:B------:R-:W-:Y:S01]  /*5930*/  FMUL R70, R70, R88.reuse ;  /* 0x0000005846467220 */ /* 0x080fe20000400000 */
[----:B------:R-:W-:Y:S01]  /*5940*/  F2FP.F16.F32.PACK_AB R65, RZ, R65 ;  /* 0x00000041ff41723e */ /* 0x000fe200000000ff */
[----:B0-----:R-:W-:Y:S01]  /*5950*/  IMAD.X R9, R5, 0x1, R15, P0 ;  /* 0x0000000105097824 */ /* 0x001fe200000e060f */
[----:B------:R-:W-:Y:S01]  /*5960*/  ISETP.GT.AND P0, PT, R3, 0x8, P3 ;  /* 0x000000080300780c */ /* 0x000fe20001f04270 */
[-C--:B------:R-:W-:Y:S01]  /*5970*/  FMUL R71, R71, R88.reuse ;  /* 0x0000005847477220 */ /* 0x080fe20000400000 */
[----:B------:R-:W-:Y:S01]  /*5980*/  ISETP.GT.AND P3, PT, R4, 0x9, PT ;  /* 0x000000090400780c */ /* 0x000fe20003f64270 */
[----:B------:R-:W-:Y:S01]  /*5990*/  FMUL R72, R72, R88 ;  /* 0x0000005848487220 */ /* 0x000fe20000400000 */
[----:B------:R-:W-:Y:S01]  /*59a0*/  @P2 STG.E.U16 desc[UR36][R8.64], R58 ;  /* 0x0000003a08002986 */ /* 0x000fe2000c101524 */
[----:B------:R-:W-:Y:S01]  /*59b0*/  IADD3 R6, P1, P2, R57, R14, R7 ;  /* 0x0000000e39067210 */ /* 0x000fe20007a3e007 */
[----:B------:R-:W-:Y:S01]  /*59c0*/  FMUL R73, R73, R88 ;  /* 0x0000005849497220 */ /* 0x000fe20000400000 */
[----:B------:R-:W-:Y:S01]  /*59d0*/  F2FP.F16.F32.PACK_AB R66, RZ, R66 ;  /* 0x00000042ff42723e */ /* 0x000fe200000000ff */
[-C--:B------:R-:W-:Y:S01]  /*59e0*/  FMUL R74, R74, R88.reuse ;  /* 0x000000584a4a7220 */ /* 0x080fe20000400000 */
[----:B------:R-:W-:Y:S01]  /*59f0*/  IADD3.X R7, R23, R15, R5, P1, P2 ;  /* 0x0000000f17077210 */ /* 0x000fe20000fe4405 */
[-C--:B------:R-:W-:Y:S01]  /*5a00*/  FMUL R75, R75, R88.reuse ;  /* 0x000000584b4b7220 */ /* 0x080fe20000400000 */
[C---:B------:R-:W-:Y:S01]  /*5a10*/  ISETP.GT.AND P1, PT, R3.reuse, RZ, P4 ;  /* 0x000000ff0300720c */ /* 0x040fe20002724270 */
[-C--:B------:R-:W-:Y:S01]  /*5a20*/  FMUL R76, R76, R88.reuse ;  /* 0x000000584c4c7220 */ /* 0x080fe20000400000 */
[----:B------:R-:W-:Y:S01]  /*5a30*/  @P0 STG.E.U16 desc[UR36][R8.64+0x2], R59 ;  /* 0x0000023b08000986 */ /* 0x000fe2000c101524 */
[----:B------:R-:W-:Y:S01]  /*5a40*/  ISETP.GT.AND P0, PT, R3, RZ, P3 ;  /* 0x000000ff0300720c */ /* 0x000fe20001f04270 */
[-C--:B------:R-:W-:Y:S01]  /*5a50*/  FMUL R77, R77, R88.reuse ;  /* 0x000000584d4d7220 */ /* 0x080fe20000400000 */
[----:B------:R-:W-:Y:S01]  /*5a60*/  ISETP.GT.AND P2, PT, R4, 0x11, PT ;  /* 0x000000110400780c */ /* 0x000fe20003f44270 */
[-C--:B------:R-:W-:Y:S01]  /*5a70*/  FMUL R78, R78, R88.reuse ;  /* 0x000000584e4e7220 */ /* 0x080fe20000400000 */
[----:B------:R-:W-:Y:S01]  /*5a80*/  F2FP.F16.F32.PACK_AB R67, RZ, R67 ;  /* 0x00000043ff43723e */ /* 0x000fe200000000ff */
[----:B------:R-:W-:Y:S01]  /*5a90*/  FMUL R79, R79, R88 ;  /* 0x000000584f4f7220 */ /* 0x000fe20000400000 */
[----:B------:R-:W-:Y:S01]  /*5aa0*/  F2FP.F16.F32.PACK_AB R68, RZ, R68 ;  /* 0x00000044ff44723e */ /* 0x000fe200000000ff */
[-C--:B------:R-:W-:Y:S01]  /*5ab0*/  FMUL R80, R80, R88.reuse ;  /* 0x0000005850507220 */ /* 0x080fe20000400000 */
[----:B------:R-:W-:Y:S01]  /*5ac0*/  F2FP.F16.F32.PACK_AB R69, RZ, R69 ;  /* 0x00000045ff45723e */ /* 0x000fe200000000ff */
[----:B------:R-:W-:Y:S01]  /*5ad0*/  FMUL R81, R81, R88 ;  /* 0x0000005851517220 */ /* 0x000fe20000400000 */
[--C-:B------:R-:W-:Y:S01]  /*5ae0*/  @P1 IMAD.MOV.U32 R10, RZ, RZ, R14.reuse ;  /* 0x000000ffff0a1224 */ /* 0x100fe200078e000e */
[----:B------:R-:W-:Y:S01]  /*5af0*/  F2FP.F16.F32.PACK_AB R70, RZ, R70 ;  /* 0x00000046ff46723e */ /* 0x000fe200000000ff */
[--C-:B------:R-:W-:Y:S01]  /*5b00*/  @P1 IMAD.MOV.U32 R11, RZ, RZ, R15.reuse ;  /* 0x000000ffff0b1224 */ /* 0x100fe200078e000f */
[----:B------:R-:W-:Y:S01]  /*5b10*/  F2FP.F16.F32.PACK_AB R71, RZ, R71 ;  /* 0x00000047ff47723e */ /* 0x000fe200000000ff */
[----:B------:R-:W-:Y:S01]  /*5b20*/  FMUL R82, R82, R88 ;  /* 0x0000005852527220 */ /* 0x000fe20000400000 */
[----:B------:R-:W-:Y:S01]  /*5b30*/  F2FP.F16.F32.PACK_AB R72, RZ, R72 ;  /* 0x00000048ff48723e */ /* 0x000fe200000000ff */
[-C--:B------:R-:W-:Y:S01]  /*5b40*/  FMUL R83, R83, R88.reuse ;  /* 0x0000005853537220 */ /* 0x080fe20000400000 */
[----:B------:R0:W-:Y:S01]  /*5b50*/  @P1 STG.E.U16 desc[UR36][R10.64+0x10], R60 ;  /* 0x0000103c0a001986 */ /* 0x0001e2000c101524 */
[----:B------:R-:W-:Y:S01]  /*5b60*/  ISETP.GT.AND P1, PT, R3, 0x8, P4 ;  /* 0x000000080300780c */ /* 0x000fe20002724270 */
[-C--:B------:R-:W-:Y:S01]  /*5b70*/  FMUL R84, R84, R88.reuse ;  /* 0x0000005854547220 */ /* 0x080fe20000400000 */
[----:B------:R-:W-:Y:S01]  /*5b80*/  F2FP.F16.F32.PACK_AB R73, RZ, R73 ;  /* 0x00000049ff49723e */ /* 0x000fe200000000ff */
[----:B------:R-:W-:Y:S01]  /*5b90*/  FMUL R85, R85, R88 ;  /* 0x0000005855557220 */ /* 0x000fe20000400000 */
[----:B------:R-:W-:Y:S01]  /*5ba0*/  F2FP.F16.F32.PACK_AB R74, RZ, R74 ;  /* 0x0000004aff4a723e */ /* 0x000fe200000000ff */
[-C--:B------:R-:W-:Y:S01]  /*5bb0*/  FMUL R86, R86, R88.reuse ;  /* 0x0000005856567220 */ /* 0x080fe20000400000 */
[----:B------:R-:W-:Y:S01]  /*5bc0*/  F2FP.F16.F32.PACK_AB R75, RZ, R75 ;  /* 0x0000004bff4b723e */ /* 0x000fe200000000ff */
[-C--:B------:R-:W-:Y:S01]  /*5bd0*/  FMUL R87, R87, R88.reuse ;  /* 0x0000005857577220 */ /* 0x080fe20000400000 */
[----:B------:R-:W-:Y:S01]  /*5be0*/  ISETP.GT.AND P5, PT, R4, 0x28, PT ;  /* 0x000000280400780c */ /* 0x000fe20003fa4270 */
[----:B------:R-:W-:Y:S01]  /*5bf0*/  FMUL R24, R24, R88 ;  /* 0x0000005818187220 */ /* 0x000fe20000400000 */
[----:B------:R-:W-:Y:S01]  /*5c00*/  F2FP.F16.F32.PACK_AB R76, RZ, R76 ;  /* 0x0000004cff4c723e */ /* 0x000fe200000000ff */
[--C-:B0-----:R-:W-:Y:S01]  /*5c10*/  @P0 IMAD.MOV.U32 R10, RZ, RZ, R14.reuse ;  /* 0x000000ffff0a0224 */ /* 0x101fe200078e000e */
[----:B------:R-:W-:Y:S01]  /*5c20*/  ISETP.GT.AND P4, PT, R4, 0x29, PT ;  /* 0x000000290400780c */ /* 0x000fe20003f84270 */
        /* <DEDUP_REMOVED lines=8> */
[C---:B------:R-:W-:Y:S01]  /*5cb0*/  ISETP.GT.AND P3, PT, R4.reuse, 0x10, PT ;  /* 0x000000100400780c */ /* 0x040fe20003f64270 */
[----:B------:R-:W-:Y:S01]  /*5cc0*/  @P1 STG.E.U16 desc[UR36][R8.64+0x10], R62 ;  /* 0x0000103e08001986 */ /* 0x000fe2000c101524 */
        /* <DEDUP_REMOVED lines=8> */
[----:B------:R-:W-:Y:S01]  /*5d50*/  F2FP.F16.F32.PACK_AB R82, RZ, R82 ;  /* 0x00000052ff52723e */ /* 0x000fe200000000ff */
[----:B------:R-:W-:Y:S01]  /*5d60*/  @P0 STG.E.U16 desc[UR36][R8.64+0x12], R63 ;  /* 0x0000123f08000986 */ /* 0x000fe2000c101524 */
[----:B------:R-:W-:Y:S01]  /*5d70*/  ISETP.GT.AND P0, PT, R3, RZ, P3 ;  /* 0x000000ff0300720c */ /* 0x000fe20001f04270 */
[-C--:B------:R-:W-:Y:S01]  /*5d80*/  FMUL R32, R32, R88.reuse ;  /* 0x0000005820207220 */ /* 0x080fe20000400000 */
[----:B------:R-:W-:Y:S01]  /*5d90*/  F2FP.F16.F32.PACK_AB R83, RZ, R83 ;  /* 0x00000053ff53723e */ /* 0x000fe200000000ff */
[----:B------:R-:W-:Y:S01]  /*5da0*/  FMUL R33, R33, R88 ;  /* 0x0000005821217220 */ /* 0x000fe20000400000 */
[----:B------:R-:W-:Y:S01]  /*5db0*/  F2FP.F16.F32.PACK_AB R84, RZ, R84 ;  /* 0x00000054ff54723e */ /* 0x000fe200000000ff */
[-C--:B------:R-:W-:Y:S01]  /*5dc0*/  FMUL R34, R34, R88.reuse ;  /* 0x0000005822227220 */ /* 0x080fe20000400000 */
[----:B------:R-:W-:Y:S01]  /*5dd0*/  P2R R5, PR, RZ, 0x20 ;  /* 0x00000020ff057803 */ /* 0x000fe20000000000 */
[-C--:B------:R-:W-:Y:S01]  /*5de0*/  FMUL R35, R35, R88.reuse ;  /* 0x0000005823237220 */ /* 0x080fe20000400000 */
[----:B------:R-:W-:Y:S01]  /*5df0*/  F2FP.F16.F32.PACK_AB R85, RZ, R85 ;  /* 0x00000055ff55723e */ /* 0x000fe200000000ff */
[----:B------:R-:W-:Y:S01]  /*5e00*/  FMUL R36, R36, R88 ;  /* 0x0000005824247220 */ /* 0x000fe20000400000 */
[----:B------:R-:W-:Y:S01]  /*5e10*/  F2FP.F16.F32.PACK_AB R86, RZ, R86 ;  /* 0x00000056ff56723e */ /* 0x000fe200000000ff */
[----:B------:R-:W-:Y:S01]  /*5e20*/  FMUL R37, R37, R88 ;  /* 0x0000005825257220 */ /* 0x000fe20000400000 */
[----:B------:R-:W-:Y:S01]  /*5e30*/  F2FP.F16.F32.PACK_AB R87, RZ, R87 ;  /* 0x00000057ff57723e */ /* 0x000fe200000000ff */
[--C-:B0-----:R-:W-:Y:S01]  /*5e40*/  @P0 IMAD.MOV.U32 R10, RZ, RZ, R14.reuse ;  /* 0x000000ffff0a0224 */ /* 0x101fe200078e000e */
[----:B------:R-:W-:Y:S01]  /*5e50*/  F2FP.F16.F32.PACK_AB R24, RZ, R24 ;  /* 0x00000018ff18723e */ /* 0x000fe200000000ff */
[--C-:B------:R-:W-:Y:S01]  /*5e60*/  @P0 IMAD.MOV.U32 R11, RZ, RZ, R15.reuse ;  /* 0x000000ffff0b0224 */ /* 0x100fe200078e000f */
[----:B------:R-:W-:Y:S01]  /*5e70*/  F2FP.F16.F32.PACK_AB R25, RZ, R25 ;  /* 0x00000019ff19723e */ /* 0x000fe200000000ff */
[----:B------:R-:W-:Y:S01]  /*5e80*/  FMUL R38, R38, R88 ;  /* 0x0000005826267220 */ /* 0x000fe20000400000 */
[----:B------:R-:W-:Y:S01]  /*5e90*/  F2FP.F16.F32.PACK_AB R26, RZ, R26 ;  /* 0x0000001aff1a723e */ /* 0x000fe200000000ff */
[-C--:B------:R-:W-:Y:S01]  /*5ea0*/  FMUL R39, R39, R88.reuse ;  /* 0x0000005827277220 */ /* 0x080fe20000400000 */
[----:B------:R0:W-:Y:S01]  /*5eb0*/  @P0 STG.E.U16 desc[UR36][R10.64+0x20], R64 ;  /* 0x000020400a000986 */ /* 0x0001e2000c101524 */
[----:B------:R-:W-:Y:S01]  /*5ec0*/  ISETP.GT.AND P0, PT, R3, RZ, P2 ;  /* 0x000000ff0300720c */ /* 0x000fe20001704270 */
        /* <DEDUP_REMOVED lines=12> */
[----:B0-----:R-:W-:Y:S01]  /*5f90*/  @P0 IMAD.MOV.U32 R10, RZ, RZ, R14 ;  /* 0x000000ffff0a0224 */ /* 0x001fe200078e000e */
[----:B------:R-:W-:Y:S01]  /*5fa0*/  F2FP.F16.F32.PACK_AB R33, RZ, R33 ;  /* 0x00000021ff21723e */ /* 0x000fe200000000ff */
[----:B------:R-:W-:Y:S01]  /*5fb0*/  @P0 IMAD.MOV.U32 R11, RZ, RZ, R15 ;  /* 0x000000ffff0b0224 */ /* 0x000fe200078e000f */
[----:B------:R-:W-:Y:S01]  /*5fc0*/  F2FP.F16.F32.PACK_AB R34, RZ, R34 ;  /* 0x00000022ff22723e */ /* 0x000fe200000000ff */
[-C--:B------:R-:W-:Y:S01]  /*5fd0*/  FMUL R46, R46, R88.reuse ;  /* 0x000000582e2e7220 */ /* 0x080fe20000400000 */
[----:B------:R-:W-:Y:S01]  /*5fe0*/  F2FP.F16.F32.PACK_AB R35, RZ, R35 ;  /* 0x00000023ff23723e */ /* 0x000fe200000000ff */
[-C--:B------:R-:W-:Y:S01]  /*5ff0*/  FMUL R47, R47, R88.reuse ;  /* 0x000000582f2f7220 */ /* 0x080fe20000400000 */
[----:B------:R0:W-:Y:S01]  /*6000*/  @P0 STG.E.U16 desc[UR36][R10.64+0x22], R65 ;  /* 0x000022410a000986 */ /* 0x0001e2000c101524 */
[----:B------:R-:W-:Y:S01]  /*6010*/  ISETP.GT.AND P0, PT, R3, 0x8, P3 ;  /* 0x000000080300780c */ /* 0x000fe20001f04270 */
[-C--:B------:R-:W-:Y:S01]  /*6020*/  FMUL R48, R48, R88.reuse ;  /* 0x0000005830307220 */ /* 0x080fe20000400000 */
[----:B------:R-:W-:Y:S01]  /*6030*/  ISETP.GT.AND P3, PT, R4, 0x30, PT ;  /* 0x000000300400780c */ /* 0x000fe20003f64270 */
        /* <DEDUP_REMOVED lines=11> */
[----:B------:R-:W-:Y:S01]  /*60f0*/  ISETP.GT.AND P0, PT, R3, 0x8, P2 ;  /* 0x000000080300780c */ /* 0x000fe20001704270 */
[-C--:B------:R-:W-:Y:S01]  /*6100*/  FMUL R54, R54, R88.reuse ;  /* 0x0000005836367220 */ /* 0x080fe20000400000 */
[----:B------:R-:W-:Y:S01]  /*6110*/  ISETP.GT.AND P2, PT, R4, 0x18, PT ;  /* 0x000000180400780c */ /* 0x000fe20003f44270 */
[----:B------:R-:W-:Y:S01]  /*6120*/  FMUL R55, R55, R88 ;  /* 0x0000005837377220 */ /* 0x000fe20000400000 */
[----:B------:R-:W-:-:S02]  /*6130*/  F2FP.F16.F32.PACK_AB R41, RZ, R41 ;  /* 0x00000029ff29723e */ /* 0x000fc400000000ff */
[----:B------:R-:W-:Y:S02]  /*6140*/  F2FP.F16.F32.PACK_AB R42, RZ, R42 ;  /* 0x0000002aff2a723e */ /* 0x000fe400000000ff */
[----:B------:R-:W-:Y:S02]  /*6150*/  F2FP.F16.F32.PACK_AB R43, RZ, R43 ;  /* 0x0000002bff2b723e */ /* 0x000fe400000000ff */
[----:B------:R-:W-:Y:S02]  /*6160*/  F2FP.F16.F32.PACK_AB R44, RZ, R44 ;  /* 0x0000002cff2c723e */ /* 0x000fe400000000ff */
[----:B------:R-:W-:Y:S01]  /*6170*/  F2FP.F16.F32.PACK_AB R45, RZ, R45 ;  /* 0x0000002dff2d723e */ /* 0x000fe200000000ff */
[----:B------:R-:W-:Y:S01]  /*6180*/  @P0 STG.E.U16 desc[UR36][R8.64+0x22], R67 ;  /* 0x0000224308000986 */ /* 0x000fe2000c101524 */
[----:B------:R-:W-:Y:S02]  /*6190*/  ISETP.GT.AND P0, PT, R3, RZ, P2 ;  /* 0x000000ff0300720c */ /* 0x000fe40001704270 */
[----:B------:R-:W-:-:S02]  /*61a0*/  F2FP.F16.F32.PACK_AB R46, RZ, R46 ;  /* 0x0000002eff2e723e */ /* 0x000fc400000000ff */
[----:B------:R-:W-:Y:S02]  /*61b0*/  F2FP.F16.F32.PACK_AB R47, RZ, R47 ;  /* 0x0000002fff2f723e */ /* 0x000fe400000000ff */
[----:B------:R-:W-:Y:S02]  /*61c0*/  F2FP.F16.F32.PACK_AB R48, RZ, R48 ;  /* 0x00000030ff30723e */ /* 0x000fe400000000ff */
[----:B------:R-:W-:Y:S02]  /*61d0*/  F2FP.F16.F32.PACK_AB R49, RZ, R49 ;  /* 0x00000031ff31723e */ /* 0x000fe400000000ff */
[----:B------:R-:W-:Y:S02]  /*61e0*/  F2FP.F16.F32.PACK_AB R50, RZ, R50 ;  /* 0x00000032ff32723e */ /* 0x000fe400000000ff */
[----:B------:R-:W-:Y:S01]  /*61f0*/  F2FP.F16.F32.PACK_AB R51, RZ, R51 ;  /* 0x00000033ff33723e */ /* 0x000fe200000000ff */
[----:B0-----:R-:W-:Y:S01]  /*6200*/  @P0 IMAD.MOV.U32 R10, RZ, RZ, R14 ;  /* 0x000000ffff0a0224 */ /* 0x001fe200078e000e */
[----:B------:R-:W-:Y:S01]  /*6210*/  F2FP.F16.F32.PACK_AB R52, RZ, R52 ;  /* 0x00000034ff34723e */ /* 0x000fe200000000ff */
[----:B------:R-:W-:Y:S01]  /*6220*/  @P0 IMAD.MOV.U32 R11, RZ, RZ, R15 ;  /* 0x000000ffff0b0224 */ /* 0x000fe200078e000f */
[----:B------:R-:W-:-:S02]  /*6230*/  F2FP.F16.F32.PACK_AB R53, RZ, R53 ;  /* 0x00000035ff35723e */ /* 0x000fc400000000ff */
[----:B------:R-:W-:Y:S02]  /*6240*/  F2FP.F16.F32.PACK_AB R54, RZ, R54 ;  /* 0x00000036ff36723e */ /* 0x000fe400000000ff */
[----:B------:R0:W-:Y:S01]  /*6250*/  @P0 STG.E.U16 desc[UR36][R10.64+0x30], R68 ;  /* 0x000030440a000986 */ /* 0x0001e2000c101524 */
[----:B------:R-:W-:Y:S02]  /*6260*/  ISETP.GT.AND P0, PT, R3, RZ, P1 ;  /* 0x000000ff0300720c */ /* 0x000fe40000f04270 */
[----:B------:R-:W-:-:S11]  /*6270*/  F2FP.F16.F32.PACK_AB R55, RZ, R55 ;  /* 0x00000037ff37723e */ /* 0x000fd600000000ff */
[----:B0-----:R-:W-:Y:S02]  /*6280*/  @P0 IMAD.MOV.U32 R10, RZ, RZ, R14 ;  /* 0x000000ffff0a0224 */ /* 0x001fe400078e000e */
[----:B------:R-:W-:-:S05]  /*6290*/  @P0 IMAD.MOV.U32 R11, RZ, RZ, R15 ;  /* 0x000000ffff0b0224 */ /* 0x000fca00078e000f */
[----:B------:R0:W-:Y:S01]  /*62a0*/  @P0 STG.E.U16 desc[UR36][R10.64+0x32], R69 ;  /* 0x000032450a000986 */ /* 0x0001e2000c101524 */
[----:B------:R-:W-:Y:S02]  /*62b0*/  ISETP.GT.AND P0, PT, R3, 0x8, P2 ;  /* 0x000000080300780c */ /* 0x000fe40001704270 */
[----:B------:R-:W-:-:S11]  /*62c0*/  ISETP.GT.AND P2, PT, R4, 0x20, PT ;  /* 0x000000200400780c */ /* 0x000fd60003f44270 */
[----:B------:R-:W-:Y:S01]  /*62d0*/  @P0 STG.E.U16 desc[UR36][R8.64+0x30], R70 ;  /* 0x0000304608000986 */ /* 0x000fe2000c101524 */
[----:B------:R-:W-:Y:S02]  /*62e0*/  ISETP.GT.AND P0, PT, R3, 0x8, P1 ;  /* 0x000000080300780c */ /* 0x000fe40000f04270 */
[----:B------:R-:W-:-:S11]  /*62f0*/  ISETP.GT.AND P1, PT, R4, 0x21, PT ;  /* 0x000000210400780c */ /* 0x000fd60003f24270 */
[----:B------:R-:W-:Y:S01]  /*6300*/  @P0 STG.E.U16 desc[UR36][R8.64+0x32], R71 ;  /* 0x0000324708000986 */ /* 0x000fe2000c101524 */
[----:B------:R-:W-:-:S13]  /*6310*/  ISETP.GT.AND P0, PT, R3, RZ, P2 ;  /* 0x000000ff0300720c */ /* 0x000fda0001704270 */
[----:B0-----:R-:W-:Y:S02]  /*6320*/  @P0 IMAD.MOV.U32 R10, RZ, RZ, R14 ;  /* 0x000000ffff0a0224 */ /* 0x001fe400078e000e */
[----:B------:R-:W-:-:S05]  /*6330*/  @P0 IMAD.MOV.U32 R11, RZ, RZ, R15 ;  /* 0x000000ffff0b0224 */ /* 0x000fca00078e000f */
[----:B------:R0:W-:Y:S01]  /*6340*/  @P0 STG.E.U16 desc[UR36][R10.64+0x40], R72 ;  /* 0x000040480a000986 */ /* 0x0001e2000c101524 */
[----:B------:R-:W-:-:S13]  /*6350*/  ISETP.GT.AND P0, PT, R3, RZ, P1 ;  /* 0x000000ff0300720c */ /* 0x000fda0000f04270 */
[----:B0-----:R-:W-:Y:S02]  /*6360*/  @P0 IMAD.MOV.U32 R10, RZ, RZ, R14 ;  /* 0x000000ffff0a0224 */ /* 0x001fe400078e000e */
[----:B------:R-:W-:-:S05]  /*6370*/  @P0 IMAD.MOV.U32 R11, RZ, RZ, R15 ;  /* 0x000000ffff0b0224 */ /* 0x000fca00078e000f */
[----:B------:R0:W-:Y:S01]  /*6380*/  @P0 STG.E.U16 desc[UR36][R10.64+0x42], R73 ;  /* 0x000042490a000986 */ /* 0x0001e2000c101524 */
[----:B------:R-:W-:Y:S02]  /*6390*/  ISETP.GT.AND P0, PT, R3, 0x8, P2 ;  /* 0x000000080300780c */ /* 0x000fe40001704270 */
[----:B------:R-:W-:-:S11]  /*63a0*/  ISETP.GT.AND P2, PT, R4, 0x38, PT ;  /* 0x000000380400780c */ /* 0x000fd60003f44270 */
[----:B------:R-:W-:Y:S01]  /*63b0*/  @P0 STG.E.U16 desc[UR36][R8.64+0x40], R74 ;  /* 0x0000404a08000986 */ /* 0x000fe2000c101524 */
[----:B------:R-:W-:-:S13]  /*63c0*/  ISETP.GT.AND P0, PT, R3, 0x8, P1 ;  /* 0x000000080300780c */ /* 0x000fda0000f04270 */
        /* <DEDUP_REMOVED lines=9> */
[----:B------:R-:W-:-:S13]  /*6460*/  ISETP.GT.AND P0, PT, R3, 0x8, P5 ;  /* 0x000000080300780c */ /* 0x000fda0002f04270 */
[----:B------:R-:W-:Y:S01]  /*6470*/  @P0 STG.E.U16 desc[UR36][R8.64+0x50], R78 ;  /* 0x0000504e08000986 */ /* 0x000fe2000c101524 */
[----:B------:R-:W-:-:S13]  /*6480*/  ISETP.GT.AND P0, PT, R3, 0x8, P4 ;  /* 0x000000080300780c */ /* 0x000fda0002704270 */
[----:B------:R-:W-:Y:S01]  /*6490*/  @P0 STG.E.U16 desc[UR36][R8.64+0x52], R79 ;  /* 0x0000524f08000986 */ /* 0x000fe2000c101524 */
[----:B------:R-:W-:-:S13]  /*64a0*/  ISETP.GT.AND P0, PT, R3, RZ, P3 ;  /* 0x000000ff0300720c */ /* 0x000fda0001f04270 */
[----:B0-----:R-:W-:Y:S02]  /*64b0*/  @P0 IMAD.MOV.U32 R10, RZ, RZ, R14 ;  /* 0x000000ffff0a0224 */ /* 0x001fe400078e000e */
[----:B------:R-:W-:-:S05]  /*64c0*/  @P0 IMAD.MOV.U32 R11, RZ, RZ, R15 ;  /* 0x000000ffff0b0224 */ /* 0x000fca00078e000f */
[----:B------:R0:W-:Y:S01]  /*64d0*/  @P0 STG.E.U16 desc[UR36][R10.64+0x60], R80 ;  /* 0x000060500a000986 */ /* 0x0001e2000c101524 */
[----:B------:R-:W-:-:S04]  /*64e0*/  ISETP.GT.AND P0, PT, R4, 0x31, PT ;  /* 0x000000310400780c */ /* 0x000fc80003f04270 */
        /* <DEDUP_REMOVED lines=8> */
[----:B------:R-:W-:-:S04]  /*6570*/  IADD3 R12, P1, R57, R8, RZ ;  /* 0x00000008390c7210 */ /* 0x000fc80007f3e0ff */
[----:B------:R-:W-:Y:S02]  /*6580*/  IADD3.X R13, R23, R9, RZ, P1, !PT ;  /* 0x00000009170d7210 */ /* 0x000fe40000ffe4ff */
[----:B------:R-:W-:-:S13]  /*6590*/  ISETP.GT.AND P1, PT, R3, RZ, P2 ;  /* 0x000000ff0300720c */ /* 0x000fda0001724270 */
[----:B------:R-:W-:Y:S01]  /*65a0*/  @P1 STG.E.U16 desc[UR36][R14.64+0x70], R84 ;  /* 0x000070540e001986 */ /* 0x000fe2000c101524 */
[----:B------:R-:W-:-:S05]  /*65b0*/  IADD3 R20, P1, R57, R8, RZ ;  /* 0x0000000839147210 */ /* 0x000fca0007f3e0ff */
[----:B------:R-:W-:Y:S01]  /*65c0*/  IMAD.X R21, R23, 0x1, R9, P1 ;  /* 0x0000000117157824 */ /* 0x000fe200008e0609 */
[----:B0-----:R-:W-:-:S05]  /*65d0*/  IADD3 R10, P1, R57, R14, RZ ;  /* 0x0000000e390a7210 */ /* 0x001fca0007f3e0ff */
[----:B------:R-:W-:Y:S01]  /*65e0*/  IMAD.X R11, R23, 0x1, R15, P1 ;  /* 0x00000001170b7824 */ /* 0x000fe200008e060f */
[----:B------:R-:W-:-:S04]  /*65f0*/  ISETP.GT.AND P1, PT, R4, 0x39, PT ;  /* 0x000000390400780c */ /* 0x000fc80003f24270 */
[----:B------:R-:W-:-:S13]  /*6600*/  ISETP.GT.AND P5, PT, R3, RZ, P1 ;  /* 0x000000ff0300720c */ /* 0x000fda0000fa4270 */
[----:B------:R-:W-:Y:S01]  /*6610*/  @P5 STG.E.U16 desc[UR36][R14.64+0x72], R85 ;  /* 0x000072550e005986 */ /* 0x000fe2000c101524 */
[----:B------:R-:W-:-:S13]  /*6620*/  ISETP.GT.AND P5, PT, R3, 0x8, P2 ;  /* 0x000000080300780c */ /* 0x000fda00017a4270 */
[----:B------:R-:W-:Y:S01]  /*6630*/  @P5 STG.E.U16 desc[UR36][R8.64+0x70], R86 ;  /* 0x0000705608005986 */ /* 0x000fe2000c101524 */
[----:B------:R-:W-:-:S13]  /*6640*/  ISETP.GT.AND P5, PT, R3, 0x8, P1 ;  /* 0x000000080300780c */ /* 0x000fda0000fa4270 */
[----:B------:R0:W-:Y:S01]  /*6650*/  @P5 STG.E.U16 desc[UR36][R8.64+0x72], R87 ;  /* 0x0000725708005986 */ /* 0x0001e2000c101524 */
[C---:B------:R-:W-:Y:S02]  /*6660*/  ISETP.GT.AND P5, PT, R3.reuse, 0x80, P6 ;  /* 0x000000800300780c */ /* 0x040fe400037a4270 */
[----:B------:R-:W-:-:S11]  /*6670*/  ISETP.GT.AND P6, PT, R3, 0x88, P6 ;  /* 0x000000880300780c */ /* 0x000fd600037c4270 */
[----:B------:R-:W-:Y:S01]  /*6680*/  @P5 STG.E.U16 desc[UR36][R10.64], R24 ;  /* 0x000000180a005986 */ /* 0x000fe2000c101524 */
[----:B------:R-:W-:-:S04]  /*6690*/  ISETP.GT.AND P5, PT, R4, 0x1, PT ;  /* 0x000000010400780c */ /* 0x000fc80003fa4270 */
[----:B------:R-:W-:-:S13]  /*66a0*/  ISETP.GT.AND P5, PT, R3, 0x80, P5 ;  /* 0x000000800300780c */ /* 0x000fda0002fa4270 */
[----:B0-----:R-:W-:Y:S02]  /*66b0*/  @P5 IMAD.MOV.U32 R8, RZ, RZ, R10 ;  /* 0x000000ffff085224 */ /* 0x001fe400078e000a */
[----:B------:R-:W-:-:S05]  /*66c0*/  @P5 IMAD.MOV.U32 R9, RZ, RZ, R11 ;  /* 0x000000ffff095224 */ /* 0x000fca00078e000b */
[----:B------:R0:W-:Y:S01]  /*66d0*/  @P5 STG.E.U16 desc[UR36][R8.64+0x2], R25 ;  /* 0x0000021908005986 */ /* 0x0001e2000c101524 */
[----:B------:R-:W-:-:S03]  /*66e0*/  ISETP.NE.AND P5, PT, R5, RZ, PT ;  /* 0x000000ff0500720c */ /* 0x000fc60003fa5270 */
[----:B------:R-:W-:Y:S01]  /*66f0*/  @P6 STG.E.U16 desc[UR36][R12.64], R26 ;  /* 0x0000001a0c006986 */ /* 0x000fe2000c101524 */
[----:B------:R-:W-:-:S04]  /*6700*/  ISETP.GT.AND P6, PT, R4, 0x1, PT ;  /* 0x000000010400780c */ /* 0x000fc80003fc4270 */
[----:B------:R-:W-:-:S13]  /*6710*/  ISETP.GT.AND P6, PT, R3, 0x88, P6 ;  /* 0x000000880300780c */ /* 0x000fda00037c4270 */
[----:B------:R-:W-:Y:S01]  /*6720*/  @P6 STG.E.U16 desc[UR36][R20.64+0x2], R27 ;  /* 0x0000021b14006986 */ /* 0x000fe2000c101524 */
[----:B------:R-:W-:-:S04]  /*6730*/  ISETP.GT.AND P6, PT, R4, 0x8, PT ;  /* 0x000000080400780c */ /* 0x000fc80003fc4270 */
[----:B------:R-:W-:-:S13]  /*6740*/  ISETP.GT.AND P6, PT, R3, 0x80, P6 ;  /* 0x000000800300780c */ /* 0x000fda00037c4270 */
[----:B0-----:R-:W-:Y:S02]  /*6750*/  @P6 IMAD.MOV.U32 R8, RZ, RZ, R10 ;  /* 0x000000ffff086224 */ /* 0x001fe400078e000a */
[----:B------:R-:W-:-:S05]  /*6760*/  @P6 IMAD.MOV.U32 R9, RZ, RZ, R11 ;  /* 0x000000ffff096224 */ /* 0x000fca00078e000b */
[----:B------:R0:W-:Y:S01]  /*6770*/  @P6 STG.E.U16 desc[UR36][R8.64+0x10], R28 ;  /* 0x0000101c08006986 */ /* 0x0001e2000c101524 */
[----:B------:R-:W-:-:S04]  /*6780*/  ISETP.GT.AND P6, PT, R4, 0x9, PT ;  /* 0x000000090400780c */ /* 0x000fc80003fc4270 */
[----:B------:R-:W-:-:S13]  /*6790*/  ISETP.GT.AND P6, PT, R3, 0x80, P6 ;  /* 0x000000800300780c */ /* 0x000fda00037c4270 */
[----:B0-----:R-:W-:Y:S02]  /*67a0*/  @P6 IMAD.MOV.U32 R8, RZ, RZ, R10 ;  /* 0x000000ffff086224 */ /* 0x001fe400078e000a */
[----:B------:R-:W-:-:S05]  /*67b0*/  @P6 IMAD.MOV.U32 R9, RZ, RZ, R11 ;  /* 0x000000ffff096224 */ /* 0x000fca00078e000b */
[----:B------:R0:W-:Y:S01]  /*67c0*/  @P6 STG.E.U16 desc[UR36][R8.64+0x12], R29 ;  /* 0x0000121d08006986 */ /* 0x0001e2000c101524 */
[----:B------:R-:W-:-:S04]  /*67d0*/  ISETP.GT.AND P6, PT, R4, 0x8, PT ;  /* 0x000000080400780c */ /* 0x000fc80003fc4270 */
[----:B------:R-:W-:-:S13]  /*67e0*/  ISETP.GT.AND P6, PT, R3, 0x88, P6 ;  /* 0x000000880300780c */ /* 0x000fda00037c4270 */
        /* <DEDUP_REMOVED lines=45> */
[----:B------:R-:W-:Y:S01]  /*6ac0*/  @P6 STG.E.U16 desc[UR36][R8.64+0x42], R41 ;  /* 0x0000422908006986 */ /* 0x000fe2000c101524 */
[----:B------:R-:W-:-:S04]  /*6ad0*/  ISETP.GT.AND P6, PT, R4, 0x20, PT ;  /* 0x000000200400780c */ /* 0x000fc80003fc4270 */
[----:B------:R-:W-:-:S13]  /*6ae0*/  ISETP.GT.AND P6, PT, R3, 0x88, P6 ;  /* 0x000000880300780c */ /* 0x000fda00037c4270 */
[----:B------:R-:W-:Y:S01]  /*6af0*/  @P6 STG.E.U16 desc[UR36][R6.64+0x40], R42 ;  /* 0x0000402a06006986 */ /* 0x000fe2000c101524 */
[----:B------:R-:W-:-:S04]  /*6b00*/  ISETP.GT.AND P6, PT, R4, 0x21, PT ;  /* 0x000000210400780c */ /* 0x000fc80003fc4270 */
[----:B------:R-:W-:-:S13]  /*6b10*/  ISETP.GT.AND P6, PT, R3, 0x88, P6 ;  /* 0x000000880300780c */ /* 0x000fda00037c4270 */
[----:B------:R-:W-:Y:S02]  /*6b20*/  @P6 IMAD.MOV.U32 R4, RZ, RZ, R6 ;  /* 0x000000ffff046224 */ /* 0x000fe400078e0006 */
[----:B------:R-:W-:-:S05]  /*6b30*/  @P6 IMAD.MOV.U32 R5, RZ, RZ, R7 ;  /* 0x000000ffff056224 */ /* 0x000fca00078e0007 */
[----:B------:R0:W-:Y:S01]  /*6b40*/  @P6 STG.E.U16 desc[UR36][R4.64+0x42], R43 ;  /* 0x0000422b04006986 */ /* 0x0001e2000c101524 */
[C---:B------:R-:W-:Y:S02]  /*6b50*/  ISETP.GT.AND P6, PT, R3.reuse, 0x80, P5 ;  /* 0x000000800300780c */ /* 0x040fe40002fc4270 */
[----:B------:R-:W-:-:S11]  /*6b60*/  ISETP.GT.AND P5, PT, R3, 0x88, P5 ;  /* 0x000000880300780c */ /* 0x000fd60002fa4270 */
[----:B0-----:R-:W-:Y:S02]  /*6b70*/  @P6 IMAD.MOV.U32 R4, RZ, RZ, R10 ;  /* 0x000000ffff046224 */ /* 0x001fe400078e000a */
[----:B------:R-:W-:-:S05]  /*6b80*/  @P6 IMAD.MOV.U32 R5, RZ, RZ, R11 ;  /* 0x000000ffff056224 */ /* 0x000fca00078e000b */
[----:B------:R0:W-:Y:S01]  /*6b90*/  @P6 STG.E.U16 desc[UR36][R4.64+0x50], R44 ;  /* 0x0000502c04006986 */ /* 0x0001e2000c101524 */
[C---:B------:R-:W-:Y:S02]  /*6ba0*/  ISETP.GT.AND P6, PT, R3.reuse, 0x80, P4 ;  /* 0x000000800300780c */ /* 0x040fe400027c4270 */
[----:B------:R-:W-:-:S11]  /*6bb0*/  ISETP.GT.AND P4, PT, R3, 0x88, P4 ;  /* 0x000000880300780c */ /* 0x000fd60002784270 */
[----:B0-----:R-:W-:Y:S02]  /*6bc0*/  @P6 IMAD.MOV.U32 R4, RZ, RZ, R10 ;  /* 0x000000ffff046224 */ /* 0x001fe400078e000a */
[----:B------:R-:W-:-:S05]  /*6bd0*/  @P6 IMAD.MOV.U32 R5, RZ, RZ, R11 ;  /* 0x000000ffff056224 */ /* 0x000fca00078e000b */
[----:B------:R0:W-:Y:S02]  /*6be0*/  @P6 STG.E.U16 desc[UR36][R4.64+0x52], R45 ;  /* 0x0000522d04006986 */ /* 0x0001e4000c101524 */
[----:B0-----:R-:W-:Y:S02]  /*6bf0*/  @P5 IMAD.MOV.U32 R4, RZ, RZ, R6 ;  /* 0x000000ffff045224 */ /* 0x001fe400078e0006 */
[----:B------:R-:W-:-:S05]  /*6c00*/  @P5 IMAD.MOV.U32 R5, RZ, RZ, R7 ;  /* 0x000000ffff055224 */ /* 0x000fca00078e0007 */
[----:B------:R0:W-:Y:S01]  /*6c10*/  @P5 STG.E.U16 desc[UR36][R4.64+0x50], R46 ;  /* 0x0000502e04005986 */ /* 0x0001e2000c101524 */
[C---:B------:R-:W-:Y:S02]  /*6c20*/  ISETP.GT.AND P5, PT, R3.reuse, 0x80, P3 ;  /* 0x000000800300780c */ /* 0x040fe40001fa4270 */
[----:B------:R-:W-:Y:S01]  /*6c30*/  ISETP.GT.AND P3, PT, R3, 0x88, P3 ;  /* 0x000000880300780c */ /* 0x000fe20001f64270 */
        /* <DEDUP_REMOVED lines=14> */
[----:B------:R-:W-:Y:S02]  /*6d20*/  ISETP.GT.AND P1, PT, R3, 0x88, P1 ;  /* 0x000000880300780c */ /* 0x000fe40000f24270 */
[----:B0-----:R-:W-:Y:S01]  /*6d30*/  @P3 MOV R4, R6 ;  /* 0x0000000600043202 */ /* 0x001fe20000000f00 */
[----:B------:R-:W-:-:S05]  /*6d40*/  @P3 IMAD.MOV.U32 R5, RZ, RZ, R7 ;  /* 0x000000ffff053224 */ /* 0x000fca00078e0007 */
[----:B------:R0:W-:Y:S02]  /*6d50*/  @P3 STG.E.U16 desc[UR36][R4.64+0x60], R50 ;  /* 0x0000603204003986 */ /* 0x0001e4000c101524 */
[----:B0-----:R-:W-:Y:S02]  /*6d60*/  @P0 IMAD.MOV.U32 R4, RZ, RZ, R6 ;  /* 0x000000ffff040224 */ /* 0x001fe400078e0006 */
[----:B------:R-:W-:-:S05]  /*6d70*/  @P0 IMAD.MOV.U32 R5, RZ, RZ, R7 ;  /* 0x000000ffff050224 */ /* 0x000fca00078e0007 */
[----:B------:R0:W-:Y:S02]  /*6d80*/  @P0 STG.E.U16 desc[UR36][R4.64+0x62], R51 ;  /* 0x0000623304000986 */ /* 0x0001e4000c101524 */
[----:B0-----:R-:W-:Y:S02]  /*6d90*/  @P5 IMAD.MOV.U32 R4, RZ, RZ, R10 ;  /* 0x000000ffff045224 */ /* 0x001fe400078e000a */
[----:B------:R-:W-:-:S05]  /*6da0*/  @P5 IMAD.MOV.U32 R5, RZ, RZ, R11 ;  /* 0x000000ffff055224 */ /* 0x000fca00078e000b */
[----:B------:R0:W-:Y:S04]  /*6db0*/  @P5 STG.E.U16 desc[UR36][R4.64+0x70], R52 ;  /* 0x0000703404005986 */ /* 0x0001e8000c101524 */
[----:B------:R1:W-:Y:S01]  /*6dc0*/  @P4 STG.E.U16 desc[UR36][R10.64+0x72], R53 ;  /* 0x000072350a004986 */ /* 0x0003e2000c101524 */
[----:B0-----:R-:W-:Y:S02]  /*6dd0*/  @P2 IMAD.MOV.U32 R4, RZ, RZ, R6 ;  /* 0x000000ffff042224 */ /* 0x001fe400078e0006 */
[----:B------:R-:W-:-:S05]  /*6de0*/  @P2 IMAD.MOV.U32 R5, RZ, RZ, R7 ;  /* 0x000000ffff052224 */ /* 0x000fca00078e0007 */
[----:B------:R1:W-:Y:S04]  /*6df0*/  @P2 STG.E.U16 desc[UR36][R4.64+0x70], R54 ;  /* 0x0000703604002986 */ /* 0x0003e8000c101524 */
[----:B------:R1:W-:Y:S02]  /*6e00*/  @P1 STG.E.U16 desc[UR36][R6.64+0x72], R55 ;  /* 0x0000723706001986 */ /* 0x0003e4000c101524 */
.L_x_152:
[----:B------:R-:W-:Y:S05]  /*6e10*/  BSYNC B0 ;  /* 0x0000000000007941 */ /* 0x000fea0003800000 */
.L_x_28:
[----:B------:R-:W-:Y:S01]  /*6e20*/  ULDC UR4, c[0x0][0xc] ;  /* 0x0000030000047ab9 */ /* 0x000fe20000000800 */
[----:B------:R-:W-:Y:S01]  /*6e30*/  ULDC UR5, c[0x0][0x10] ;  /* 0x0000040000057ab9 */ /* 0x000fe20000000800 */
[----:B------:R-:W2:Y:S01]  /*6e40*/  LDC R3, c[0x0][0x14] ;  /* 0x00000500ff037b82 */ /* 0x000ea20000000800 */
[----:B------:R-:W-:Y:S01]  /*6e50*/  UIMAD.WIDE.U32 UR4, UR4, UR5, URZ ;  /* 0x00000005040472a5 */ /* 0x000fe2000f8e003f */
[----:B------:R-:W-:Y:S02]  /*6e60*/  IMAD.MOV.U32 R90, RZ, RZ, -0x1 ;  /* 0xffffffffff5a7424 */ /* 0x000fe400078e00ff */
[----:B------:R-:W-:-:S03]  /*6e70*/  IMAD.MOV.U32 R23, RZ, RZ, -0x1 ;  /* 0xffffffffff177424 */ /* 0x000fc600078e00ff */
[----:B--2---:R-:W-:-:S04]  /*6e80*/  IMAD.WIDE.U32 R16, R3, UR4, R16 ;  /* 0x0000000403107c25 */ /* 0x004fc8000f8e0010 */
[----:B------:R-:W-:Y:S01]  /*6e90*/  IMAD R3, R3, UR5, RZ ;  /* 0x0000000503037c24 */ /* 0x000fe2000f8e02ff */
[----:B------:R-:W-:Y:S02]  /*6ea0*/  ULDC.64 UR4, c[0x0][0x650] ;  /* 0x0001940000047ab9 */ /* 0x000fe40000000a00 */
[----:B------:R-:W-:Y:S01]  /*6eb0*/  ISETP.GE.U32.AND P0, PT, R16, UR4, PT ;  /* 0x0000000410007c0c */ /* 0x000fe2000bf06070 */
[--C-:B------:R-:W-:Y:S01]  /*6ec0*/  IMAD.IADD R17, R17, 0x1, R3.reuse ;  /* 0x0000000111117824 */ /* 0x100fe200078e0203 */
[----:B------:R-:W-:-:S04]  /*6ed0*/  PRMT R3, RZ, 0x7610, R3 ;  /* 0x00007610ff037816 */ /* 0x000fc80000000003 */
[----:B------:R-:W-:-:S13]  /*6ee0*/  ISETP.GE.U32.AND.EX P0, PT, R17, UR5, PT, P0 ;  /* 0x0000000511007c0c */ /* 0x000fda000bf06100 */
[----:B------:R-:W-:Y:S05]  /*6ef0*/  @P0 BRA `(.L_x_153) ;  /* 0x0000000400640947 */ /* 0x000fea0003800000 */
[----:B0-----:R-:W0:Y:S01]  /*6f00*/  S2R R12, SR_CTAID.X ;  /* 0x00000000000c7919 */ /* 0x001e220000002500 */
[----:B-1--4-:R-:W1:Y:S01]  /*6f10*/  LDC.64 R10, c[0x0][0x628] ;  /* 0x00018a00ff0a7b82 */ /* 0x012e620000000a00 */
[----:B------:R-:W-:Y:S01]  /*6f20*/  ULDC UR4, c[0x0][0x150] ;  /* 0x0000540000047ab9 */ /* 0x000fe20000000800 */
[----:B------:R-:W-:Y:S01]  /*6f30*/  IMAD.MOV.U32 R8, RZ, RZ, R16 ;  /* 0x000000ffff087224 */ /* 0x000fe200078e0010 */
[----:B------:R-:W2:Y:S01]  /*6f40*/  S2R R24, SR_CTAID.Y ;  /* 0x0000000000187919 */ /* 0x000ea20000002600 */
[----:B------:R-:W-:-:S04]  /*6f50*/  IMAD.MOV.U32 R9, RZ, RZ, R17 ;  /* 0x000000ffff097224 */ /* 0x000fc800078e0011 */
[----:B------:R-:W4:Y:S08]  /*6f60*/  LDC R21, c[0x0][0x144] ;  /* 0x00005100ff157b82 */ /* 0x000f300000000800 */
[----:B------:R-:W2:Y:S08]  /*6f70*/  LDC R0, c[0x0][0x630] ;  /* 0x00018c00ff007b82 */ /* 0x000eb00000000800 */
[----:B------:R-:W2:Y:S01]  /*6f80*/  LDC.64 R14, c[0x0][0x620] ;  /* 0x00018800ff0e7b82 */ /* 0x000ea20000000a00 */
[----:B-1----:R-:W-:-:S04]  /*6f90*/  ISETP.NE.U32.AND P0, PT, R10, RZ, PT ;  /* 0x000000ff0a00720c */ /* 0x002fc80003f05070 */
[----:B------:R-:W-:Y:S02]  /*6fa0*/  ISETP.NE.AND.EX P0, PT, R11, RZ, PT, P0 ;  /* 0x000000ff0b00720c */ /* 0x000fe40003f05300 */
[----:B0-----:R-:W-:-:S05]  /*6fb0*/  I2FP.F32.U32 R3, R12 ;  /* 0x0000000c00037245 */ /* 0x001fca0000201000 */
[----:B------:R-:W-:-:S04]  /*6fc0*/  FMUL R3, R3, UR4 ;  /* 0x0000000403037c20 */ /* 0x000fc80008400000 */
[----:B------:R0:W1:Y:S02]  /*6fd0*/  F2I.U32.TRUNC.NTZ R20, R3 ;  /* 0x0000000300147305 */ /* 0x000064000020f000 */
[----:B----4-:R-:W-:Y:S05]  /*6fe0*/  @!P0 BRA `(.L_x_154) ;  /* 0x0000000000288947 */ /* 0x010fea0003800000 */
[----:B0-----:R-:W0:Y:S02]  /*6ff0*/  LDC R3, c[0x0][0x634] ;  /* 0x00018d00ff037b82 */ /* 0x001e240000000800 */
        /* <DEDUP_REMOVED lines=9> */
.L_x_154:
[----:B------:R-:W4:Y:S01]  /*7090*/  LDC.64 R28, c[0x0][0x640] ;  /* 0x00019000ff1c7b82 */ /* 0x000f220000000a00 */
[-CC-:B--2---:R-:W-:Y:S01]  /*70a0*/  SHF.R.U64 R23, R8, R0.reuse, R9.reuse ;  /* 0x0000000008177219 */ /* 0x184fe20000001209 */
[----:B-1----:R-:W-:Y:S01]  /*70b0*/  IMAD.MOV R20, RZ, RZ, -R20 ;  /* 0x000000ffff147224 */ /* 0x002fe200078e0a14 */
[----:B------:R-:W-:Y:S01]  /*70c0*/  SHF.R.U32.HI R0, RZ, R0, R9 ;  /* 0x00000000ff007219 */ /* 0x000fe20000011609 */
[----:B------:R-:W-:Y:S01]  /*70d0*/  ULDC UR4, c[0x0][0x154] ;  /* 0x0000550000047ab9 */ /* 0x000fe20000000800 */
[----:B0-----:R-:W-:Y:S01]  /*70e0*/  IADD3 R3, P0, RZ, -R23, RZ ;  /* 0x80000017ff037210 */ /* 0x001fe20007f1e0ff */
[----:B------:R-:W-:Y:S02]  /*70f0*/  IMAD R21, R21, R20, R12 ;  /* 0x0000001415157224 */ /* 0x000fe400078e020c */
[----:B------:R-:W0:Y:S01]  /*7100*/  LDC R6, c[0x0][0x618] ;  /* 0x00018600ff067b82 */ /* 0x000e220000000800 */
[----:B------:R-:W-:Y:S02]  /*7110*/  IMAD.MOV.U32 R7, RZ, RZ, 0x1 ;  /* 0x00000001ff077424 */ /* 0x000fe400078e00ff */
[----:B------:R-:W-:-:S04]  /*7120*/  IMAD.X R5, RZ, RZ, ~R0, P0 ;  /* 0x000000ffff057224 */ /* 0x000fc800000e0e00 */
[-C--:B------:R-:W-:Y:S01]  /*7130*/  IMAD R0, R5, R14.reuse, RZ ;  /* 0x0000000e05007224 */ /* 0x080fe200078e02ff */
[----:B------:R-:W1:Y:S01]  /*7140*/  LDC R8, c[0x0][0x608] ;  /* 0x00018200ff087b82 */ /* 0x000e620000000800 */
[----:B------:R-:W-:-:S04]  /*7150*/  IMAD.WIDE.U32 R4, R3, R14, R16 ;  /* 0x0000000e03047225 */ /* 0x000fc800078e0010 */
[----:B------:R-:W-:Y:S01]  /*7160*/  IMAD R3, R3, R15, R0 ;  /* 0x0000000f03037224 */ /* 0x000fe200078e0200 */
[----:B------:R-:W-:Y:S02]  /*7170*/  I2FP.F32.U32 R0, R24 ;  /* 0x0000001800007245 */ /* 0x000fe40000201000 */
[----:B------:R-:W2:Y:S01]  /*7180*/  LDC R26, c[0x0][0x658] ;  /* 0x00019600ff1a7b82 */ /* 0x000ea20000000800 */
[----:B------:R-:W-:Y:S01]  /*7190*/  IMAD.IADD R3, R5, 0x1, R3 ;  /* 0x0000000105037824 */ /* 0x000fe200078e0203 */
[----:B----4-:R-:W-:Y:S01]  /*71a0*/  ISETP.NE.U32.AND P0, PT, R28, RZ, PT ;  /* 0x000000ff1c00720c */ /* 0x010fe20003f05070 */
[----:B------:R-:W-:Y:S01]  /*71b0*/  FMUL R0, R0, UR4 ;  /* 0x0000000400007c20 */ /* 0x000fe20008400000 */
[----:B------:R-:W-:Y:S02]  /*71c0*/  IMAD.MOV.U32 R5, RZ, RZ, -0x1 ;  /* 0xffffffffff057424 */ /* 0x000fe400078e00ff */
[----:B------:R-:W-:Y:S01]  /*71d0*/  ISETP.NE.AND.EX P0, PT, R29, RZ, PT, P0 ;  /* 0x000000ff1d00720c */ /* 0x000fe20003f05300 */
[----:B------:R4:W2:Y:S01]  /*71e0*/  F2I.U32.TRUNC.NTZ R13, R0 ;  /* 0x00000000000d7305 */ /* 0x0008a2000020f000 */
[----:B------:R-:W3:Y:S01]  /*71f0*/  LDC R15, c[0x0][0x148] ;  /* 0x00005200ff0f7b82 */ /* 0x000ee20000000800 */
[----:B0-----:R-:W-:-:S02]  /*7200*/  SHF.R.U64 R12, R4, R6, R3 ;  /* 0x00000006040c7219 */ /* 0x001fc40000001203 */
[----:B------:R-:W-:-:S05]  /*7210*/  SHF.R.U32.HI R3, RZ, R6, R3 ;  /* 0x00000006ff037219 */ /* 0x000fca0000011603 */
[----:B------:R-:W0:Y:S01]  /*7220*/  LDC R20, c[0x0][0x600] ;  /* 0x00018000ff147b82 */ /* 0x000e220000000800 */
[-CC-:B-1----:R-:W-:Y:S02]  /*7230*/  SHF.R.U64 R10, R12, R8.reuse, R3.reuse ;  /* 0x000000080c0a7219 */ /* 0x182fe40000001203 */
[----:B------:R-:W-:-:S05]  /*7240*/  SHF.R.U32.HI R3, RZ, R8, R3 ;  /* 0x00000008ff037219 */ /* 0x000fca0000011603 */
[----:B------:R-:W1:Y:S01]  /*7250*/  LDC R27, c[0x0][0x648] ;  /* 0x00019200ff1b7b82 */ /* 0x000e620000000800 */
[-C--:B--2---:R-:W-:Y:S02]  /*7260*/  SHF.L.U32 R4, R5, R26.reuse, RZ ;  /* 0x0000001a05047219 */ /* 0x084fe400000006ff */
[-CC-:B------:R-:W-:Y:S02]  /*7270*/  SHF.R.U64 R14, R10, R26.reuse, R3.reuse ;  /* 0x0000001a0a0e7219 */ /* 0x180fe40000001203 */
[----:B------:R-:W-:Y:S02]  /*7280*/  SHF.R.U32.HI R5, RZ, R26, R3 ;  /* 0x0000001aff057219 */ /* 0x000fe40000011603 */
[----:B------:R-:W-:Y:S01]  /*7290*/  LOP3.LUT R25, RZ, R4, RZ, 0x33, !PT ;  /* 0x00000004ff197212 */ /* 0x000fe200078e33ff */
[----:B------:R-:W2:Y:S01]  /*72a0*/  LDC R30, c[0x0][0x638] ;  /* 0x00018e00ff1e7b82 */ /* 0x000ea20000000800 */
[----:B------:R-:W-:Y:S01]  /*72b0*/  SHF.L.U32 R26, R7, R26, RZ ;  /* 0x0000001a071a7219 */ /* 0x000fe200000006ff */
[----:B------:R-:W-:-:S06]  /*72c0*/  IMAD.MOV.U32 R4, RZ, RZ, R14 ;  /* 0x000000ffff047224 */ /* 0x000fcc00078e000e */
[----:B------:R-:W0:Y:S01]  /*72d0*/  LDC R31, c[0x0][0x610] ;  /* 0x00018400ff1f7b82 */ /* 0x000e220000000800 */
[----:B----4-:R-:W-:Y:S05]  /*72e0*/  @!P0 BRA `(.L_x_155) ;  /* 0x0000000000288947 */ /* 0x010fea0003800000 */
[----:B------:R-:W4:Y:S02]  /*72f0*/  LDC R3, c[0x0][0x64c] ;  /* 0x00019300ff037b82 */ /* 0x000f240000000800 */
[----:B----4-:R-:W-:-:S05]  /*7300*/  IADD3 R3, P0, R14, R3, RZ ;  /* 0x000000030e037210 */ /* 0x010fca0007f1e0ff */
        /* <DEDUP_REMOVED lines=8> */
.L_x_155:
[----:B------:R-:W-:Y:S01]  /*7390*/  ISETP.NE.AND P0, PT, R2, 0x1, PT ;  /* 0x000000010200780c */ /* 0x000fe20003f05270 */
[----:B0-----:R-:W-:Y:S01]  /*73a0*/  VIADD R7, R20, 0xffffffff ;  /* 0xffffffff14077836 */ /* 0x001fe20000000000 */
[----:B-1----:R-:W-:Y:S01]  /*73b0*/  SHF.R.U64 R0, R4, R27, R5 ;  /* 0x0000001b04007219 */ /* 0x002fe20000001205 */
[----:B------:R-:W-:Y:S01]  /*73c0*/  IMAD.MOV R13, RZ, RZ, -R13 ;  /* 0x000000ffff0d7224 */ /* 0x000fe200078e0a0d */
[----:B------:R-:W-:Y:S01]  /*73d0*/  LOP3.LUT R5, R10, R25, RZ, 0xc0, !PT ;  /* 0x000000190a057212 */ /* 0x000fe200078ec0ff */
[----:B------:R-:W-:Y:S01]  /*73e0*/  IMAD.MOV.U32 R4, RZ, RZ, 0x1 ;  /* 0x00000001ff047424 */ /* 0x000fe200078e00ff */
[----:B------:R-:W-:Y:S01]  /*73f0*/  LOP3.LUT R12, R12, R7, RZ, 0xc0, !PT ;  /* 0x000000070c0c7212 */ /* 0x000fe200078ec0ff */
[----:B------:R-:W-:Y:S02]  /*7400*/  IMAD.MOV R3, RZ, RZ, -R0 ;  /* 0x000000ffff037224 */ /* 0x000fe400078e0a00 */
[----:B------:R-:W-:Y:S02]  /*7410*/  IMAD R0, R26, R0, R5 ;  /* 0x000000001a007224 */ /* 0x000fe400078e0205 */
[----:B--2---:R-:W-:-:S02]  /*7420*/  IMAD R3, R3, R30, R14 ;  /* 0x0000001e03037224 */ /* 0x004fc400078e020e */
[----:B---3--:R-:W-:Y:S02]  /*7430*/  @P0 IMAD R21, R15, R13, R24 ;  /* 0x0000000d0f150224 */ /* 0x008fe400078e0218 */
[----:B------:R-:W-:Y:S01]  /*7440*/  IMAD R5, R3, R20, R12 ;  /* 0x0000001403057224 */ /* 0x000fe200078e020c */
[----:B------:R-:W-:Y:S01]  /*7450*/  PRMT R3, R4, 0x7610, R3 ;  /* 0x0000761004037816 */ /* 0x000fe20000000003 */
[----:B------:R-:W-:-:S05]  /*7460*/  IMAD R0, R0, R31, R21 ;  /* 0x0000001f00007224 */ /* 0x000fca00078e0215 */
[----:B------:R-:W-:Y:S02]  /*7470*/  SEL R90, R5, R0, !P0 ;  /* 0x00000000055a7207 */ /* 0x000fe40004000000 */
[----:B------:R-:W-:-:S07]  /*7480*/  SEL R0, R0, R5, !P0 ;  /* 0x0000000500007207 */ /* 0x000fce0004000000 */
.L_x_153:
[----:B------:R-:W-:Y:S01]  /*7490*/  LOP3.LUT P0, RZ, R3, 0xff, RZ, 0xc0, !PT ;  /* 0x000000ff03ff7812 */ /* 0x000fe2000780c0ff */
[----:B------:R-:W-:-:S12]  /*74a0*/  IMAD.MOV.U32 R94, RZ, RZ, R0 ;  /* 0x000000ffff5e7224 */ /* 0x000fd800078e0000 */
[----:B------:R-:W-:Y:S05]  /*74b0*/  @P0 BRA `(.L_x_156) ;  /* 0xffffff9800a80947 */ /* 0x000fea000383ffff */
[----:B------:R-:W-:Y:S05]  /*74c0*/  EXIT ;  /* 0x000000000000794d */ /* 0x000fea0003800000 */
.L_x_3:
[----:B0-----:R-:W-:Y:S01]  /*74d0*/  ULDC.64 UR4, c[0x0][0x650] ;  /* 0x0001940000047ab9 */ /* 0x001fe20000000a00 */
        /* <DEDUP_REMOVED lines=16> */
[----:B0-----:R-:W-:-:S04]  /*75e0*/  IADD3 R11, P0, R16, R7, RZ ;  /* 0x00000007100b7210 */ /* 0x001fc80007f1e0ff */
[----:B------:R-:W-:-:S05]  /*75f0*/  IADD3.X R15, RZ, R17, RZ, P0, !PT ;  /* 0x00000011ff0f7210 */ /* 0x000fca00007fe4ff */
[----:B------:R-:W-:-:S04]  /*7600*/  IMAD.WIDE.U32 R6, R15, R12, RZ ;  /* 0x0000000c0f067225 */ /* 0x000fc800078e00ff */
[----:B------:R-:W-:-:S04]  /*7610*/  IMAD.WIDE.U32 R8, P0, R11, R13, R6 ;  /* 0x0000000d0b087225 */ /* 0x000fc80007800006 */
[----:B------:R-:W-:-:S04]  /*7620*/  IMAD.WIDE.U32 R6, R11, R12, RZ ;  /* 0x0000000c0b067225 */ /* 0x000fc800078e00ff */
[----:B------:R-:W-:Y:S01]  /*7630*/  IMAD.X R11, RZ, RZ, RZ, P0 ;  /* 0x000000ffff0b7224 */ /* 0x000fe200000e06ff */
[----:B------:R-:W-:Y:S01]  /*7640*/  IADD3 RZ, P0, R7, R8, RZ ;  /* 0x0000000807ff7210 */ /* 0x000fe20007f1e0ff */
[----:B------:R-:W-:-:S04]  /*7650*/  IMAD.MOV.U32 R10, RZ, RZ, R9 ;  /* 0x000000ffff0a7224 */ /* 0x000fc800078e0009 */
[----:B------:R-:W-:-:S08]  /*7660*/  IMAD.WIDE.U32.X R10, R15, R13, R10, P0 ;  /* 0x0000000d0f0a7225 */ /* 0x000fd000000e040a */
.L_x_158:
[--C-:B------:R-:W-:Y:S01]  /*7670*/  SHF.R.U64 R12, R10, R14, R11.reuse ;  /* 0x0000000e0a0c7219 */ /* 0x100fe2000000120b */
[----:B------:R-:W0:Y:S01]  /*7680*/  LDC R22, c[0x0][0x618] ;  /* 0x00018600ff167b82 */ /* 0x000e220000000800 */
[----:B------:R-:W-:Y:S01]  /*7690*/  I2FP.F32.U32 R6, R4 ;  /* 0x0000000400067245 */ /* 0x000fe20000201000 */
[----:B------:R-:W-:Y:S01]  /*76a0*/  ULDC UR4, c[0x0][0x150] ;  /* 0x0000540000047ab9 */ /* 0x000fe20000000800 */
[----:B------:R-:W-:Y:S02]  /*76b0*/  SHF.R.U32.HI R5, RZ, R14, R11 ;  /* 0x0000000eff057219 */ /* 0x000fe4000001160b */
[----:B------:R-:W-:Y:S01]  /*76c0*/  IADD3 R9, P0, RZ, -R12, RZ ;  /* 0x8000000cff097210 */ /* 0x000fe20007f1e0ff */
[----:B------:R-:W-:Y:S01]  /*76d0*/  FMUL R11, R6, UR4 ;  /* 0x00000004060b7c20 */ /* 0x000fe20008400000 */
[----:B------:R-:W-:Y:S01]  /*76e0*/  ULDC UR4, c[0x0][0x154] ;  /* 0x0000550000047ab9 */ /* 0x000fe20000000800 */
[----:B------:R-:W1:Y:S02]  /*76f0*/  LDC.64 R24, c[0x0][0x640] ;  /* 0x00019000ff187b82 */ /* 0x000e640000000a00 */
[----:B------:R-:W-:-:S02]  /*7700*/  IMAD.X R5, RZ, RZ, ~R5, P0 ;  /* 0x000000ffff057224 */ /* 0x000fc400000e0e05 */
[----:B------:R-:W2:Y:S01]  /*7710*/  F2I.U32.TRUNC.NTZ R11, R11 ;  /* 0x0000000b000b7305 */ /* 0x000ea2000020f000 */
[----:B------:R-:W-:-:S03]  /*7720*/  IMAD.WIDE.U32 R6, R9, R20, R16 ;  /* 0x0000001409067225 */ /* 0x000fc600078e0010 */
[----:B------:R-:W3:Y:S01]  /*7730*/  LDC R13, c[0x0][0x144] ;  /* 0x00005100ff0d7b82 */ /* 0x000ee20000000800 */
[----:B------:R-:W-:-:S04]  /*7740*/  IMAD R8, R5, R20, RZ ;  /* 0x0000001405087224 */ /* 0x000fc800078e02ff */
[----:B------:R-:W-:Y:S02]  /*7750*/  IMAD R5, R9, R21, R8 ;  /* 0x0000001509057224 */ /* 0x000fe400078e0208 */
[----:B------:R-:W-:Y:S01]  /*7760*/  IMAD.MOV.U32 R8, RZ, RZ, -0x1 ;  /* 0xffffffffff087424 */ /* 0x000fe200078e00ff */
[----:B------:R-:W4:Y:S01]  /*7770*/  LDC R14, c[0x0][0x608] ;  /* 0x00018200ff0e7b82 */ /* 0x000f220000000800 */
[----:B------:R-:W-:Y:S01]  /*7780*/  IMAD.IADD R5, R7, 0x1, R5 ;  /* 0x0000000107057824 */ /* 0x000fe200078e0205 */
[----:B------:R-:W-:-:S04]  /*7790*/  I2FP.F32.U32 R7, R3 ;  /* 0x0000000300077245 */ /* 0x000fc80000201000 */
[-C--:B0-----:R-:W-:Y:S01]  /*77a0*/  SHF.R.U64 R10, R6, R22.reuse, R5 ;  /* 0x00000016060a7219 */ /* 0x081fe20000001205 */
[----:B--2---:R-:W-:Y:S01]  /*77b0*/  IMAD.MOV R6, RZ, RZ, -R11 ;  /* 0x000000ffff067224 */ /* 0x004fe200078e0a0b */
[----:B------:R-:W0:Y:S01]  /*77c0*/  LDC R9, c[0x0][0x658] ;  /* 0x00019600ff097b82 */ /* 0x000e220000000800 */
[----:B-1----:R-:W-:Y:S01]  /*77d0*/  ISETP.NE.U32.AND P0, PT, R24, RZ, PT ;  /* 0x000000ff1800720c */ /* 0x002fe20003f05070 */
[----:B------:R-:W-:Y:S01]  /*77e0*/  FMUL R7, R7, UR4 ;  /* 0x0000000407077c20 */ /* 0x000fe20008400000 */
[----:B------:R-:W-:Y:S02]  /*77f0*/  SHF.R.U32.HI R5, RZ, R22, R5 ;  /* 0x00000016ff057219 */ /* 0x000fe40000011605 */
[----:B------:R-:W-:-:S03]  /*7800*/  ISETP.NE.AND.EX P0, PT, R25, RZ, PT, P0 ;  /* 0x000000ff1900720c */ /* 0x000fc60003f05300 */
[----:B------:R-:W1:Y:S01]  /*7810*/  LDC R20, c[0x0][0x148] ;  /* 0x00005200ff147b82 */ /* 0x000e620000000800 */
[----:B---3--:R-:W-:Y:S02]  /*7820*/  IMAD R23, R13, R6, R4 ;  /* 0x000000060d177224 */ /* 0x008fe400078e0204 */
[----:B------:R-:W-:-:S05]  /*7830*/  IMAD.MOV.U32 R6, RZ, RZ, 0x1 ;  /* 0x00000001ff067424 */ /* 0x000fca00078e00ff */
[----:B------:R-:W2:Y:S01]  /*7840*/  LDC R21, c[0x0][0x600] ;  /* 0x00018000ff157b82 */ /* 0x000ea20000000800 */
[-CC-:B----4-:R-:W-:Y:S02]  /*7850*/  SHF.R.U64 R13, R10, R14.reuse, R5.reuse ;  /* 0x0000000e0a0d7219 */ /* 0x190fe40000001205 */
[----:B------:R-:W-:Y:S02]  /*7860*/  SHF.R.U32.HI R4, RZ, R14, R5 ;  /* 0x0000000eff047219 */ /* 0x000fe40000011605 */
[----:B------:R3:W4:Y:S03]  /*7870*/  F2I.U32.TRUNC.NTZ R14, R7 ;  /* 0x00000007000e7305 */ /* 0x000726000020f000 */
[----:B------:R-:W1:Y:S01]  /*7880*/  LDC R26, c[0x0][0x648] ;  /* 0x00019200ff1a7b82 */ /* 0x000e620000000800 */
[-C--:B0-----:R-:W-:Y:S02]  /*7890*/  SHF.R.U64 R15, R13, R9.reuse, R4 ;  /* 0x000000090d0f7219 */ /* 0x081fe40000001204 */
[----:B------:R-:W-:-:S02]  /*78a0*/  SHF.L.U32 R8, R8, R9, RZ ;  /* 0x0000000908087219 */ /* 0x000fc400000006ff */
[-C--:B------:R-:W-:Y:S01]  /*78b0*/  SHF.R.U32.HI R5, RZ, R9.reuse, R4 ;  /* 0x00000009ff057219 */ /* 0x080fe20000011604 */
[----:B------:R-:W-:Y:S01]  /*78c0*/  IMAD.MOV.U32 R4, RZ, RZ, R15 ;  /* 0x000000ffff047224 */ /* 0x000fe200078e000f */
[----:B------:R-:W-:Y:S01]  /*78d0*/  SHF.L.U32 R22, R6, R9, RZ ;  /* 0x0000000906167219 */ /* 0x000fe200000006ff */
[----:B------:R-:W0:Y:S01]  /*78e0*/  LDC R27, c[0x0][0x638] ;  /* 0x00018e00ff1b7b82 */ /* 0x000e220000000800 */
[----:B------:R-:W-:-:S07]  /*78f0*/  LOP3.LUT R28, RZ, R8, RZ, 0x33, !PT ;  /* 0x00000008ff1c7212 */ /* 0x000fce00078e33ff */
        /* <DEDUP_REMOVED lines=12> */
.L_x_159:
[----:B------:R-:W-:Y:S01]  /*79c0*/  ISETP.NE.AND P0, PT, R2, 0x1, PT ;  /* 0x000000010200780c */ /* 0x000fe20003f05270 */
[----:B--2---:R-:W-:Y:S01]  /*79d0*/  VIADD R7, R21, 0xffffffff ;  /* 0xffffffff15077836 */ /* 0x004fe20000000000 */
[----:B-1----:R-:W-:Y:S01]  /*79e0*/  SHF.R.U64 R5, R4, R26, R5 ;  /* 0x0000001a04057219 */ /* 0x002fe20000001205 */
[----:B------:R-:W-:Y:S01]  /*79f0*/  IMAD.MOV R14, RZ, RZ, -R14 ;  /* 0x000000ffff0e7224 */ /* 0x000fe200078e0a0e */
[----:B------:R-:W-:Y:S01]  /*7a00*/  LOP3.LUT R4, R13, R28, RZ, 0xc0, !PT ;  /* 0x0000001c0d047212 */ /* 0x000fe200078ec0ff */
[----:B------:R-:W-:Y:S01]  /*7a10*/  IMAD.MOV.U32 R8, RZ, RZ, R12 ;  /* 0x000000ffff087224 */ /* 0x000fe200078e000c */
[----:B------:R-:W-:Y:S01]  /*7a20*/  LOP3.LUT R10, R10, R7, RZ, 0xc0, !PT ;  /* 0x000000070a0a7212 */ /* 0x000fe200078ec0ff */
[----:B------:R-:W-:Y:S02]  /*7a30*/  IMAD.MOV R6, RZ, RZ, -R5 ;  /* 0x000000ffff067224 */ /* 0x000fe400078e0a05 */
[----:B------:R-:W-:-:S04]  /*7a40*/  IMAD R4, R22, R5, R4 ;  /* 0x0000000516047224 */ /* 0x000fc800078e0204 */
[----:B------:R-:W-:Y:S02]  /*7a50*/  @P0 IMAD R23, R20, R14, R3 ;  /* 0x0000000e14170224 */ /* 0x000fe400078e0203 */
[----:B0-----:R-:W-:Y:S02]  /*7a60*/  IMAD R3, R6, R27, R15 ;  /* 0x0000001b06037224 */ /* 0x001fe400078e020f */
[----:B------:R-:W-:Y:S02]  /*7a70*/  IMAD R7, R4, R29, R23 ;  /* 0x0000001d04077224 */ /* 0x000fe400078e0217 */
[----:B------:R-:W-:Y:S02]  /*7a80*/  IMAD R4, R3, R21, R10 ;  /* 0x0000001503047224 */ /* 0x000fe400078e020a */
[----:B------:R-:W-:-:S03]  /*7a90*/  IMAD.MOV.U32 R6, RZ, RZ, 0x1 ;  /* 0x00000001ff067424 */ /* 0x000fc600078e00ff */
[----:B------:R-:W-:Y:S02]  /*7aa0*/  SEL R9, R4, R7, !P0 ;  /* 0x0000000704097207 */ /* 0x000fe40004000000 */
[----:B------:R-:W-:-:S07]  /*7ab0*/  SEL R7, R7, R4, !P0 ;  /* 0x0000000407077207 */ /* 0x000fce0004000000 */
.L_x_157:
[----:B------:R-:W-:-:S08]  /*7ac0*/  NOP ;  /* 0x0000000000007918 */ /* 0x000fd00000000000 */
[----:B------:R-:W0:-:S00]  /*7ad0*/  USETMAXREG.DEALLOC.CTAPOOL 0x28 ;  /* 0x00000028000079c8 */ /* 0x000e0000080e0500 */
[----:B0-----:R-:W-:-:S13]  /*7ae0*/  ISETP.NE.AND P0, PT, R0, RZ, PT ;  /* 0x000000ff0000720c */ /* 0x001fda0003f05270 */
[----:B------:R-:W-:Y:S05]  /*7af0*/  @P0 EXIT ;  /* 0x000000000000094d */ /* 0x000fea0003800000 */
[----:B------:R-:W-:Y:S01]  /*7b00*/  LOP3.LUT P0, RZ, R6, 0xff, RZ, 0xc0, !PT ;  /* 0x000000ff06ff7812 */ /* 0x000fe2000780c0ff */
[----:B------:R-:W-:Y:S02]  /*7b10*/  IMAD.MOV.U32 R0, RZ, RZ, 0x1 ;  /* 0x00000001ff007424 */ /* 0x000fe400078e00ff */
[----:B------:R-:W-:-:S10]  /*7b20*/  IMAD.MOV.U32 R12, RZ, RZ, RZ ;  /* 0x000000ffff0c7224 */ /* 0x000fd400078e00ff */
[----:B------:R-:W-:Y:S05]  /*7b30*/  @!P0 BRA `(.L_x_160) ;  /* 0x0000000c00308947 */ /* 0x000fea0003800000 */
[----:B------:R-:W0:Y:S01]  /*7b40*/  LDC R0, c[0x0][0x28c] ;  /* 0x0000a300ff007b82 */ /* 0x000e220000000800 */
[----:B------:R-:W-:Y:S01]  /*7b50*/  ULDC UR5, c[0x0][0x600] ;  /* 0x0001800000057ab9 */ /* 0x000fe20000000800 */
[----:B------:R-:W-:Y:S01]  /*7b60*/  ULDC UR4, c[0x0][0xc] ;  /* 0x0000030000047ab9 */ /* 0x000fe20000000800 */
[----:B------:R-:W-:Y:S01]  /*7b70*/  UIADD3 UR16, UR5, -0x1, URZ ;  /* 0xffffffff05107890 */ /* 0x000fe2000fffe03f */
[C---:B------:R-:W-:Y:S01]  /*7b80*/  LOP3.LUT P2, RZ, R18.reuse, 0x7f, RZ, 0xc0, !PT ;  /* 0x0000007f12ff7812 */ /* 0x040fe2000784c0ff */
[----:B------:R-:W-:Y:S01]  /*7b90*/  ULDC UR6, c[0x0][0x658] ;  /* 0x0001960000067ab9 */ /* 0x000fe20000000800 */
[----:B------:R-:W-:Y:S01]  /*7ba0*/  ULDC UR5, c[0x0][0x10] ;  /* 0x0000040000057ab9 */ /* 0x000fe20000000800 */
[----:B------:R-:W-:Y:S01]  /*7bb0*/  UMOV UR7, 0xffffffff ;  /* 0xffffffff00077882 */ /* 0x000fe20000000000 */
[----:B------:R-:W-:Y:S01]  /*7bc0*/  UMOV UR8, 0x1 ;  /* 0x0000000100087882 */ /* 0x000fe20000000000 */
[----:B------:R-:W-:Y:S01]  /*7bd0*/  UIMAD.WIDE.U32 UR4, UR4, UR5, URZ ;  /* 0x00000005040472a5 */ /* 0x000fe2000f8e003f */
[----:B------:R-:W-:Y:S01]  /*7be0*/  LOP3.LUT P0, RZ, R18, 0x1f, RZ, 0xc0, !PT ;  /* 0x0000001f12ff7812 */ /* 0x000fe2000780c0ff */
[----:B------:R-:W-:Y:S01]  /*7bf0*/  USHF.L.U32 UR7, UR7, UR6, URZ ;  /* 0x0000000607077299 */ /* 0x000fe2000800063f */
[----:B------:R-:W-:Y:S01]  /*7c00*/  BSSY B0, `(.L_x_160) ;  /* 0x00000bf000007945 */ /* 0x000fe20003800000 */
[----:B------:R-:W-:Y:S01]  /*7c10*/  USHF.L.U32 UR18, UR8, UR6, URZ ;  /* 0x0000000608127299 */ /* 0x000fe2000800063f */
[----:B------:R-:W-:Y:S01]  /*7c20*/  IMAD.MOV.U32 R13, RZ, RZ, 0x1 ;  /* 0x00000001ff0d7424 */ /* 0x000fe200078e00ff */
[----:B------:R-:W-:Y:S01]  /*7c30*/  LOP3.LUT R11, R19, 0x2, RZ, 0xfc, !PT ;  /* 0x00000002130b7812 */ /* 0x000fe200078efcff */
[----:B------:R-:W-:Y:S01]  /*7c40*/  ULDC UR6, c[0x0][0x14] ;  /* 0x0000050000067ab9 */ /* 0x000fe20000000800 */
[----:B------:R-:W-:Y:S01]  /*7c50*/  PLOP3.LUT P0, PT, P0, P2, PT, 0x8a, 0x0 ;  /* 0x000000000000781c */ /* 0x000fe20000705172 */
[----:B------:R-:W-:Y:S01]  /*7c60*/  UIMAD.WIDE.U32 UR20, UR4, UR6, URZ ;  /* 0x00000006041472a5 */ /* 0x000fe2000f8e003f */
[----:B------:R-:W-:Y:S01]  /*7c70*/  IMAD.MOV.U32 R12, RZ, RZ, RZ ;  /* 0x000000ffff0c7224 */ /* 0x000fe200078e00ff */
[----:B------:R-:W-:-:S02]  /*7c80*/  UIMAD UR13, UR5, UR6, URZ ;  /* 0x00000006050d72a4 */ /* 0x000fc4000f8e023f */
[----:B------:R-:W-:Y:S01]  /*7c90*/  ULOP3.LUT UR17, URZ, UR7, URZ, 0x33, !UPT ;  /* 0x000000073f117292 */ /* 0x000fe2000f8e333f */
[----:B0-----:R-:W-:Y:S01]  /*7ca0*/  VIADD R0, R0, 0x3f ;  /* 0x0000003f00007836 */ /* 0x001fe20000000000 */
[----:B------:R-:W-:Y:S01]  /*7cb0*/  UIADD3 UR13, UR21, UR13, URZ ;  /* 0x0000000d150d7290 */ /* 0x000fe2000fffe03f */
[----:B------:R-:W-:-:S03]  /*7cc0*/  ULDC.64 UR22, c[0x0][0x198] ;  /* 0x0000660000167ab9 */ /* 0x000fc60000000a00 */
[----:B------:R-:W-:-:S04]  /*7cd0*/  SHF.R.S32.HI R3, RZ, 0x1f, R0 ;  /* 0x0000001fff037819 */ /* 0x000fc80000011400 */
[----:B------:R-:W-:Y:S01]  /*7ce0*/  LEA.HI R3, R3, R0, RZ, 0x6 ;  /* 0x0000000003037211 */ /* 0x000fe200078f30ff */
[----:B------:R-:W-:-:S03]  /*7cf0*/  IMAD.MOV.U32 R0, RZ, RZ, 0x1 ;  /* 0x00000001ff007424 */ /* 0x000fc600078e00ff */
[----:B------:R-:W-:-:S05]  /*7d00*/  SHF.R.S32.HI R3, RZ, 0x6, R3 ;  /* 0x00000006ff037819 */ /* 0x000fca0000011403 */
[----:B------:R-:W-:-:S07]  /*7d10*/  VIADD R10, R3, 0x1 ;  /* 0x00000001030a7836 */ /* 0x000fce0000000000 */
.L_x_172:
[----:B------:R-:W-:-:S03]  /*7d20*/  UMOV UR4, 0xffffffff ;  /* 0xffffffff00047882 */ /* 0x000fc60000000000 */
[----:B------:R-:W-:Y:S05]  /*7d30*/  BRA.DIV UR4, `(.L_x_161) ;  /* 0x0000000e04c07947 */ /* 0x000fea000b800000 */
[----:B------:R-:W-:-:S13]  /*7d40*/  ELECT P6, URZ, PT ;  /* 0x00000000003f782f */ /* 0x000fda00038c0000 */
.L_x_184:
[----:B------:R-:W0:Y:S01]  /*7d50*/  LDC R4, c[0x0][0x28c] ;  /* 0x0000a300ff047b82 */ /* 0x000e220000000800 */
[----:B------:R-:W-:Y:S01]  /*7d60*/  BSSY B1, `(.L_x_162) ;  /* 0x0000037000017945 */ /* 0x000fe20003800000 */
[----:B0-----:R-:W-:-:S13]  /*7d70*/  ISETP.LT.OR P6, PT, R4, 0x1, !P6 ;  /* 0x000000010400780c */ /* 0x001fda00077c1670 */
[----:B------:R-:W-:Y:S05]  /*7d80*/  @P6 BRA `(.L_x_163) ;  /* 0x0000000000d06947 */ /* 0x000fea0003800000 */
[----:B------:R-:W-:Y:S02]  /*7d90*/  IMAD.SHL.U32 R15, R9, 0x40, RZ ;  /* 0x00000040090f7824 */ /* 0x000fe400078e00ff */
[----:B------:R-:W-:Y:S02]  /*7da0*/  IMAD.SHL.U32 R18, R7, 0x100, RZ ;  /* 0x0000010007127824 */ /* 0x000fe400078e00ff */
[----:B------:R-:W-:Y:S02]  /*7db0*/  IMAD.MOV.U32 R20, RZ, RZ, RZ ;  /* 0x000000ffff147224 */ /* 0x000fe400078e00ff */
[----:B------:R-:W-:Y:S02]  /*7dc0*/  IMAD.MOV.U32 R4, RZ, RZ, R10 ;  /* 0x000000ffff047224 */ /* 0x000fe400078e000a */
[----:B------:R-:W-:Y:S02]  /*7dd0*/  IMAD.MOV.U32 R5, RZ, RZ, R0 ;  /* 0x000000ffff057224 */ /* 0x000fe400078e0000 */
[----:B------:R-:W-:-:S07]  /*7de0*/  IMAD.MOV.U32 R6, RZ, RZ, R12 ;  /* 0x000000ffff067224 */ /* 0x000fce00078e000c */
.L_x_167:
[----:B------:R-:W0:Y:S01]  /*7df0*/  S2R R14, SR_CgaCtaId ;  /* 0x00000000000e7919 */ /* 0x000e220000008800 */
[----:B------:R-:W-:Y:S01]  /*7e00*/  MOV R7, 0x400 ;  /* 0x0000040000077802 */ /* 0x000fe20000000f00 */
[----:B------:R-:W1:Y:S03]  /*7e10*/  @!P2 LDC R9, c[0x0][0x500] ;  /* 0x00014000ff09ab82 */ /* 0x000e660000000800 */
[----:B0-----:R-:W-:Y:S02]  /*7e20*/  LEA R21, R14, R7, 0x18 ;  /* 0x000000070e157211 */ /* 0x001fe400078ec0ff */
[----:B------:R-:W-:-:S03]  /*7e30*/  SHF.L.U32 R7, R5, 0x1f, RZ ;  /* 0x0000001f05077819 */ /* 0x000fc600000006ff */
[----:B------:R-:W-:-:S04]  /*7e40*/  IMAD R14, R6, 0x8, R21 ;  /* 0x00000008060e7824 */ /* 0x000fc800078e0215 */
[----:B------:R-:W0:Y:S02]  /*7e50*/  SYNCS.PHASECHK.TRANS64.TRYWAIT P1, [R14+URZ+0x28], R7 ;  /* 0x000028070e0075a7 */ /* 0x000e24000802017f */
[----:B01----:R-:W-:Y:S05]  /*7e60*/  @!P1 BRA `(.L_x_164) ;  /* 0x0000000c00949947 */ /* 0x003fea0003800000 */
.L_x_185:
[----:B0-----:R-:W-:Y:S01]  /*7e70*/  PRMT R7, R11, 0x9910, RZ ;  /* 0x000099100b077816 */ /* 0x001fe200000000ff */
[----:B------:R0:W-:Y:S03]  /*7e80*/  @!P2 SYNCS.ARRIVE.TRANS64 RZ, [R14+URZ], R9 ;  /* 0x000000090effa9a7 */ /* 0x0001e6000800003f */
[----:B------:R-:W-:-:S13]  /*7e90*/  ISETP.NE.AND P1, PT, R7, 0x2, PT ;  /* 0x000000020700780c */ /* 0x000fda0003f25270 */
[----:B0-----:R-:W-:Y:S05]  /*7ea0*/  @P1 BRA `(.L_x_165) ;  /* 0x0000000000041947 */ /* 0x001fea0003800000 */
[----:B------:R-:W-:Y:S01]  /*7eb0*/  BPT.TRAP 0x1 ;  /* 0x000000040000795c */ /* 0x000fe20000300000 */
.L_x_165:
[----:B------:R-:W-:Y:S05]  /*7ec0*/  @P0 BRA `(.L_x_166) ;  /* 0x0000000000040947 */ /* 0x000fea0003800000 */
[----:B------:R-:W-:Y:S01]  /*7ed0*/  BPT.TRAP 0x1 ;  /* 0x000000040000795c */ /* 0x000fe20000300000 */
.L_x_166:
[--C-:B------:R-:W-:Y:S01]  /*7ee0*/  IMAD R7, R6, 0x8000, R21.reuse ;  /* 0x0000800006077824 */ /* 0x100fe200078e0215 */
[----:B------:R-:W-:Y:S01]  /*7ef0*/  R2UR UR9, R14 ;  /* 0x000000000e0972ca */ /* 0x000fe200000e0000 */
[----:B------:R-:W-:Y:S01]  /*7f00*/  IMAD R21, R6, 0x2000, R21 ;  /* 0x0000200006157824 */ /* 0x000fe200078e0215 */
[----:B------:R-:W-:Y:S01]  /*7f10*/  UIADD3 UR4, UP0, UR22, 0xf0, URZ ;  /* 0x000000f016047890 */ /* 0x000fe2000ff1e03f */
[----:B------:R-:W-:Y:S01]  /*7f20*/  VIADD R4, R4, 0xffffffff ;  /* 0xffffffff04047836 */ /* 0x000fe20000000000 */
[----:B------:R-:W-:Y:S01]  /*7f30*/  R2UR UR5, R7 ;  /* 0x00000000070572ca */ /* 0x000fe200000e0000 */
[----:B------:R-:W-:Y:S01]  /*7f40*/  UIADD3 UR24, UP1, UR22, 0x1f0, URZ ;  /* 0x000001f016187890 */ /* 0x000fe2000ff3e03f */
[----:B------:R-:W-:Y:S01]  /*7f50*/  R2UR UR8, R21 ;  /* 0x00000000150872ca */ /* 0x000fe200000e0000 */
[----:B------:R-:W-:Y:S01]  /*7f60*/  VIADD R6, R6, 0x1 ;  /* 0x0000000106067836 */ /* 0x000fe20000000000 */
[----:B------:R-:W-:Y:S01]  /*7f70*/  R2UR UR11, R18 ;  /* 0x00000000120b72ca */ /* 0x000fe200000e0000 */
[----:B------:R-:W-:Y:S01]  /*7f80*/  UIADD3.X UR25, URZ, UR23, URZ, UP1, !UPT ;  /* 0x000000173f197290 */ /* 0x000fe20008ffe43f */
[----:B------:R-:W-:Y:S01]  /*7f90*/  R2UR UR10, R20 ;  /* 0x00000000140a72ca */ /* 0x000fe200000e0000 */
[----:B------:R-:W-:Y:S01]  /*7fa0*/  UMOV UR6, 0x0 ;  /* 0x0000000000067882 */ /* 0x000fe20000000000 */
[----:B------:R-:W-:Y:S01]  /*7fb0*/  R2UR UR12, R8 ;  /* 0x00000000080c72ca */ /* 0x000fe200000e0000 */
[----:B------:R-:W-:Y:S01]  /*7fc0*/  UMOV UR7, 0x10000000 ;  /* 0x1000000000077882 */ /* 0x000fe20000000000 */
[----:B------:R-:W-:-:S02]  /*7fd0*/  R2UR UR19, R15 ;  /* 0x000000000f1372ca */ /* 0x000fc400000e0000 */
[----:B------:R-:W-:Y:S01]  /*7fe0*/  ISETP.GT.AND P3, PT, R4, 0x1, PT ;  /* 0x000000010400780c */ /* 0x000fe20003f64270 */
[----:B------:R-:W-:Y:S01]  /*7ff0*/  UIADD3 UR14, UR5, 0x100, URZ ;  /* 0x00000100050e7890 */ /* 0x000fe2000fffe03f */
[----:B------:R-:W-:Y:S01]  /*8000*/  ISETP.NE.AND P1, PT, R6, 0x5, PT ;  /* 0x000000050600780c */ /* 0x000fe20003f25270 */
[----:B------:R-:W-:Y:S01]  /*8010*/  UIADD3.X UR5, URZ, UR23, URZ, UP0, !UPT ;  /* 0x000000173f057290 */ /* 0x000fe200087fe43f */
[----:B------:R-:W-:Y:S01]  /*8020*/  IADD3 R20, R20, 0x40, RZ ;  /* 0x0000004014147810 */ /* 0x000fe20007ffe0ff */
[----:B------:R-:W-:Y:S01]  /*8030*/  UIADD3 UR15, UR8, 0x28100, URZ ;  /* 0x00028100080f7890 */ /* 0x000fe2000fffe03f */
[----:B------:R-:W-:Y:S02]  /*8040*/  SEL R14, RZ, 0x1, P1 ;  /* 0x00000001ff0e7807 */ /* 0x000fe40000800000 */
[----:B------:R-:W-:Y:S01]  /*8050*/  UMOV UR8, UR14 ;  /* 0x0000000e00087c82 */ /* 0x000fe20008000000 */
[----:B------:R-:W-:Y:S02]  /*8060*/  SEL R6, R6, RZ, P1 ;  /* 0x000000ff06067207 */ /* 0x000fe40000800000 */
[----:B------:R-:W-:Y:S01]  /*8070*/  LOP3.LUT R5, R5, R14, RZ, 0x3c, !PT ;  /* 0x0000000e05057212 */ /* 0x000fe200078e3cff */
[----:B------:R0:W-:Y:S02]  /*8080*/  UTMALDG.3D [UR8], [UR4], desc[UR6] ;  /* 0x00000608040075b4 */ /* 0x0001e40008011000 */
[----:B0-----:R-:W-:Y:S01]  /*8090*/  UMOV UR8, UR15 ;  /* 0x0000000f00087c82 */ /* 0x001fe20008000000 */
[----:B------:R-:W-:-:S02]  /*80a0*/  UMOV UR11, UR19 ;  /* 0x00000013000b7c82 */ /* 0x000fc40008000000 */
[----:B------:R0:W-:Y:S02]  /*80b0*/  UTMALDG.3D [UR8], [UR24], desc[UR6] ;  /* 0x00000608180075b4 */ /* 0x0001e40008011000 */
[----:B0-----:R-:W-:Y:S05]  /*80c0*/  @P3 BRA `(.L_x_167) ;  /* 0xfffffffc00483947 */ /* 0x001fea000383ffff */
.L_x_163:
[----:B------:R-:W-:Y:S05]  /*80d0*/  BSYNC B1 ;  /* 0x0000000000017941 */ /* 0x000fea0003800000 */
.L_x_162:
[----:B------:R-:W-:Y:S01]  /*80e0*/  LOP3.LUT P3, RZ, R13, 0xff, RZ, 0xc0, !PT ;  /* 0x000000ff0dff7812 */ /* 0x000fe2000786c0ff */
[----:B------:R-:W-:Y:S01]  /*80f0*/  IMAD.IADD R12, R3, 0x1, R12 ;  /* 0x00000001030c7824 */ /* 0x000fe200078e020c */
[----:B------:R-:W-:Y:S01]  /*8100*/  IADD3 R16, P4, R16, UR20, RZ ;  /* 0x0000001410107c10 */ /* 0x000fe2000ff9e0ff */
[----:B------:R-:W-:Y:S01]  /*8110*/  ULDC.64 UR4, c[0x0][0x650] ;  /* 0x0001940000047ab9 */ /* 0x000fe20000000a00 */
[----:B------:R-:W-:Y:S01]  /*8120*/  BSSY B1, `(.L_x_168) ;  /* 0x000006a000017945 */ /* 0x000fe20003800000 */
[----:B------:R-:W-:Y:S01]  /*8130*/  IMAD.MOV.U32 R9, RZ, RZ, -0x1 ;  /* 0xffffffffff097424 */ /* 0x000fe200078e00ff */
[----:B------:R-:W-:Y:S01]  /*8140*/  ISETP.GT.U32.AND P1, PT, R12, 0x4, PT ;  /* 0x000000040c00780c */ /* 0x000fe20003f24070 */
[----:B------:R-:W-:Y:S01]  /*8150*/  IMAD.MOV.U32 R8, RZ, RZ, -0x1 ;  /* 0xffffffffff087424 */ /* 0x000fe200078e00ff */
[----:B------:R-:W-:Y:S02]  /*8160*/  IADD3.X R17, R17, UR13, RZ, P4, !PT ;  /* 0x0000000d11117c10 */ /* 0x000fe4000a7fe4ff */
[----:B------:R-:W-:-:S02]  /*8170*/  ISETP.LT.U32.AND P1, PT, R3, 0x5, P1 ;  /* 0x000000050300780c */ /* 0x000fc40000f21070 */
[----:B------:R-:W-:Y:S01]  /*8180*/  PRMT R13, RZ, 0x7610, R13 ;  /* 0x00007610ff0d7816 */ /* 0x000fe2000000000d */
[----:B------:R-:W0:Y:S01]  /*8190*/  @P3 S2R R5, SR_CgaCtaId ;  /* 0x0000000000053919 */ /* 0x000e220000008800 */
[----:B------:R-:W-:-:S04]  /*81a0*/  @P3 MOV R4, 0x400 ;  /* 0x0000040000043802 */ /* 0x000fc80000000f00 */
[----:B0-----:R-:W-:Y:S01]  /*81b0*/  @P3 LEA R6, R5, R4, 0x18 ;  /* 0x0000000405063211 */ /* 0x001fe200078ec0ff */
[----:B------:R-:W-:-:S03]  /*81c0*/  IMAD.WIDE.U32 R4, R12, -0x33333333, RZ ;  /* 0xcccccccd0c047825 */ /* 0x000fc600078e00ff */
[----:B------:R0:W-:Y:S01]  /*81d0*/  @P3 SYNCS.ARRIVE.TRANS64.A1T0 RZ, [R6+URZ+0x68], RZ ;  /* 0x000068ff06ff39a7 */ /* 0x0001e2000810003f */
[----:B------:R-:W-:Y:S02]  /*81e0*/  ISETP.GE.U32.AND P3, PT, R3, 0x5, PT ;  /* 0x000000050300780c */ /* 0x000fe40003f66070 */
[----:B------:R-:W-:Y:S02]  /*81f0*/  SHF.R.U32.HI R7, RZ, 0x2, R5 ;  /* 0x00000002ff077819 */ /* 0x000fe40000011605 */
[----:B------:R-:W-:Y:S02]  /*8200*/  SEL R5, RZ, 0x1, !P1 ;  /* 0x00000001ff057807 */ /* 0x000fe40004800000 */
[----:B------:R-:W-:Y:S01]  /*8210*/  ISETP.GE.U32.AND P1, PT, R16, UR4, PT ;  /* 0x0000000410007c0c */ /* 0x000fe2000bf26070 */
[----:B------:R-:W-:Y:S01]  /*8220*/  IMAD R12, R7, -0x5, R12 ;  /* 0xfffffffb070c7824 */ /* 0x000fe200078e020c */
[----:B------:R-:W-:Y:S02]  /*8230*/  LOP3.LUT R0, R0, R5, RZ, 0x3c, !PT ;  /* 0x0000000500007212 */ /* 0x000fe400078e3cff */
[----:B------:R-:W-:-:S02]  /*8240*/  ISETP.GE.U32.AND.EX P1, PT, R17, UR5, PT, P1 ;  /* 0x0000000511007c0c */ /* 0x000fc4000bf26110 */
[----:B------:R-:W-:Y:S02]  /*8250*/  PRMT R4, RZ, 0x7610, R4 ;  /* 0x00007610ff047816 */ /* 0x000fe40000000004 */
[----:B------:R-:W-:Y:S01]  /*8260*/  @P3 LOP3.LUT R0, R0, 0x1, R7, 0x78, !PT ;  /* 0x0000000100003812 */ /* 0x000fe200078e7807 */
[----:B------:R-:W-:-:S08]  /*8270*/  IMAD.MOV.U32 R7, RZ, RZ, -0x1 ;  /* 0xffffffffff077424 */ /* 0x000fd000078e00ff */
[----:B0-----:R-:W-:Y:S05]  /*8280*/  @P1 BRA `(.L_x_169) ;  /* 0x00000004004c1947 */ /* 0x001fea0003800000 */
[----:B------:R-:W-:Y:S01]  /*8290*/  ULDC.64 UR4, c[0x0][0x628] ;  /* 0x00018a0000047ab9 */ /* 0x000fe20000000a00 */
[----:B------:R-:W0:Y:S01]  /*82a0*/  S2R R15, SR_CTAID.X ;  /* 0x00000000000f7919 */ /* 0x000e220000002500 */
[----:B------:R-:W-:Y:S01]  /*82b0*/  ISETP.NE.U32.AND P1, PT, RZ, UR4, PT ;  /* 0x00000004ff007c0c */ /* 0x000fe2000bf25070 */
[----:B------:R-:W-:Y:S01]  /*82c0*/  ULDC UR7, c[0x0][0x630] ;  /* 0x00018c0000077ab9 */ /* 0x000fe20000000800 */
[----:B------:R-:W-:Y:S01]  /*82d0*/  IMAD.MOV.U32 R4, RZ, RZ, R16 ;  /* 0x000000ffff047224 */ /* 0x000fe200078e0010 */
[----:B------:R-:W1:Y:S01]  /*82e0*/  S2R R14, SR_CTAID.Y ;  /* 0x00000000000e7919 */ /* 0x000e620000002600 */
[----:B------:R-:W-:Y:S01]  /*82f0*/  ISETP.NE.AND.EX P1, PT, RZ, UR5, PT, P1 ;  /* 0x00000005ff007c0c */ /* 0x000fe2000bf25310 */
[----:B------:R-:W-:-:S12]  /*8300*/  IMAD.MOV.U32 R5, RZ, RZ, R17 ;  /* 0x000000ffff057224 */ /* 0x000fd800078e0011 */
[----:B------:R-:W-:Y:S05]  /*8310*/  @!P1 BRA `(.L_x_170) ;  /* 0x0000000000289947 */ /* 0x000fea0003800000 */
[----:B------:R-:W-:Y:S02]  /*8320*/  ULDC UR6, c[0x0][0x634] ;  /* 0x00018d0000067ab9 */ /* 0x000fe40000000800 */
[----:B------:R-:W-:-:S05]  /*8330*/  IADD3 R9, P1, R16, UR6, RZ ;  /* 0x0000000610097c10 */ /* 0x000fca000ff3e0ff */
[----:B------:R-:W-:-:S04]  /*8340*/  IMAD.X R21, RZ, RZ, R17, P1 ;  /* 0x000000ffff157224 */ /* 0x000fc800008e0611 */
[----:B------:R-:W-:-:S04]  /*8350*/  IMAD.WIDE.U32 R6, R21, UR4, RZ ;  /* 0x0000000415067c25 */ /* 0x000fc8000f8e00ff */
[----:B------:R-:W-:-:S04]  /*8360*/  IMAD.WIDE.U32 R6, P1, R9, UR5, R6 ;  /* 0x0000000509067c25 */ /* 0x000fc8000f820006 */
[----:B------:R-:W-:-:S04]  /*8370*/  IMAD.WIDE.U32 R8, R9, UR4, RZ ;  /* 0x0000000409087c25 */ /* 0x000fc8000f8e00ff */
[----:B------:R-:W-:Y:S01]  /*8380*/  IMAD.X R5, RZ, RZ, RZ, P1 ;  /* 0x000000ffff057224 */ /* 0x000fe200008e06ff */
[----:B------:R-:W-:Y:S01]  /*8390*/  IADD3 RZ, P1, R9, R6, RZ ;  /* 0x0000000609ff7210 */ /* 0x000fe20007f3e0ff */
[----:B------:R-:W-:-:S04]  /*83a0*/  IMAD.MOV.U32 R4, RZ, RZ, R7 ;  /* 0x000000ffff047224 */ /* 0x000fc800078e0007 */
[----:B------:R-:W-:-:S08]  /*83b0*/  IMAD.WIDE.U32.X R4, R21, UR5, R4, P1 ;  /* 0x0000000515047c25 */ /* 0x000fd000088e0404 */
.L_x_170:
[--C-:B------:R-:W-:Y:S01]  /*83c0*/  SHF.R.U64 R8, R4, UR7, R5.reuse ;  /* 0x0000000704087c19 */ /* 0x100fe20008001205 */
[----:B------:R-:W-:Y:S01]  /*83d0*/  ULDC.64 UR4, c[0x0][0x620] ;  /* 0x0001880000047ab9 */ /* 0x000fe20000000a00 */
[----:B------:R-:W-:Y:S01]  /*83e0*/  SHF.R.U32.HI R4, RZ, UR7, R5 ;  /* 0x00000007ff047c19 */ /* 0x000fe20008011605 */
[----:B------:R-:W2:Y:S01]  /*83f0*/  LDC R24, c[0x0][0x144] ;  /* 0x00005100ff187b82 */ /* 0x000ea20000000800 */
[----:B------:R-:W-:Y:S01]  /*8400*/  IADD3 R7, P1, RZ, -R8, RZ ;  /* 0x80000008ff077210 */ /* 0x000fe20007f3e0ff */
[----:B------:R-:W-:Y:S01]  /*8410*/  ULDC.64 UR8, c[0x0][0x640] ;  /* 0x0001900000087ab9 */ /* 0x000fe20000000a00 */
[----:B0-----:R-:W-:Y:S01]  /*8420*/  I2FP.F32.U32 R9, R15 ;  /* 0x0000000f00097245 */ /* 0x001fe20000201000 */
[----:B------:R-:W-:Y:S02]  /*8430*/  ULDC UR6, c[0x0][0x608] ;  /* 0x0001820000067ab9 */ /* 0x000fe40000000800 */
[----:B------:R-:W-:Y:S01]  /*8440*/  IMAD.X R4, RZ, RZ, ~R4, P1 ;  /* 0x000000ffff047224 */ /* 0x000fe200008e0e04 */
[----:B------:R-:W-:Y:S01]  /*8450*/  ISETP.NE.U32.AND P1, PT, RZ, UR8, PT ;  /* 0x00000008ff007c0c */ /* 0x000fe2000bf25070 */
[----:B------:R-:W0:Y:S02]  /*8460*/  LDC R21, c[0x0][0x148] ;  /* 0x00005200ff157b82 */ /* 0x000e240000000800 */
[----:B------:R-:W-:Y:S01]  /*8470*/  IMAD R6, R4, UR4, RZ ;  /* 0x0000000404067c24 */ /* 0x000fe2000f8e02ff */
[----:B------:R-:W-:Y:S01]  /*8480*/  ISETP.NE.AND.EX P1, PT, RZ, UR9, PT, P1 ;  /* 0x00000009ff007c0c */ /* 0x000fe2000bf25310 */
[----:B------:R-:W-:Y:S01]  /*8490*/  IMAD.WIDE.U32 R4, R7, UR4, R16 ;  /* 0x0000000407047c25 */ /* 0x000fe2000f8e0010 */
[----:B------:R-:W-:-:S03]  /*84a0*/  ULDC UR4, c[0x0][0x150] ;  /* 0x0000540000047ab9 */ /* 0x000fc60000000800 */
[----:B------:R-:W-:Y:S02]  /*84b0*/  IMAD R7, R7, UR5, R6 ;  /* 0x0000000507077c24 */ /* 0x000fe4000f8e0206 */
[----:B------:R-:W-:Y:S01]  /*84c0*/  FMUL R6, R9, UR4 ;  /* 0x0000000409067c20 */ /* 0x000fe20008400000 */
[----:B------:R-:W-:Y:S01]  /*84d0*/  ULDC UR4, c[0x0][0x618] ;  /* 0x0001860000047ab9 */ /* 0x000fe20000000800 */
[----:B------:R-:W-:Y:S01]  /*84e0*/  ULDC UR5, c[0x0][0x154] ;  /* 0x0000550000057ab9 */ /* 0x000fe20000000800 */
[----:B------:R-:W-:-:S03]  /*84f0*/  IMAD.IADD R5, R5, 0x1, R7 ;  /* 0x0000000105057824 */ /* 0x000fc600078e0207 */
[----:B------:R-:W3:Y:S02]  /*8500*/  F2I.U32.TRUNC.NTZ R6, R6 ;  /* 0x0000000600067305 */ /* 0x000ee4000020f000 */
[----:B------:R-:W-:Y:S02]  /*8510*/  SHF.R.U64 R9, R4, UR4, R5 ;  /* 0x0000000404097c19 */ /* 0x000fe40008001205 */
[----:B-1----:R-:W-:-:S05]  /*8520*/  I2FP.F32.U32 R4, R14 ;  /* 0x0000000e00047245 */ /* 0x002fca0000201000 */
[----:B------:R-:W-:Y:S01]  /*8530*/  FMUL R22, R4, UR5 ;  /* 0x0000000504167c20 */ /* 0x000fe20008400000 */
[----:B------:R-:W-:Y:S01]  /*8540*/  SHF.R.U32.HI R4, RZ, UR4, R5 ;  /* 0x00000004ff047c19 */ /* 0x000fe20008011605 */
[----:B------:R-:W-:-:S03]  /*8550*/  ULDC UR4, c[0x0][0x658] ;  /* 0x0001960000047ab9 */ /* 0x000fc60000000800 */
[--C-:B------:R-:W-:Y:S01]  /*8560*/  SHF.R.U64 R20, R9, UR6, R4.reuse ;  /* 0x0000000609147c19 */ /* 0x100fe20008001204 */
[----:B------:R-:W1:Y:S01]  /*8570*/  F2I.U32.TRUNC.NTZ R22, R22 ;  /* 0x0000001600167305 */ /* 0x000e62000020f000 */
[----:B------:R-:W-:Y:S01]  /*8580*/  SHF.R.U32.HI R5, RZ, UR6, R4 ;  /* 0x00000006ff057c19 */ /* 0x000fe20008011604 */
[----:B---3--:R-:W-:-:S03]  /*8590*/  IMAD.MOV R6, RZ, RZ, -R6 ;  /* 0x000000ffff067224 */ /* 0x008fc600078e0a06 */
[----:B------:R-:W-:Y:S01]  /*85a0*/  SHF.R.U64 R18, R20, UR4, R5 ;  /* 0x0000000414127c19 */ /* 0x000fe20008001205 */
[----:B--2---:R-:W-:Y:S01]  /*85b0*/  IMAD R15, R24, R6, R15 ;  /* 0x00000006180f7224 */ /* 0x004fe200078e020f */
[----:B------:R-:W-:-:S03]  /*85c0*/  SHF.R.U32.HI R23, RZ, UR4, R5 ;  /* 0x00000004ff177c19 */ /* 0x000fc60008011605 */
[----:B------:R-:W-:Y:S02]  /*85d0*/  IMAD.MOV.U32 R4, RZ, RZ, R18 ;  /* 0x000000ffff047224 */ /* 0x000fe400078e0012 */
[----:B------:R-:W-:Y:S01]  /*85e0*/  IMAD.MOV.U32 R5, RZ, RZ, R23 ;  /* 0x000000ffff057224 */ /* 0x000fe200078e0017 */
[----:B-1----:R-:W-:Y:S06]  /*85f0*/  @!P1 BRA `(.L_x_171) ;  /* 0x0000000000289947 */ /* 0x002fec0003800000 */
[----:B------:R-:W-:Y:S02]  /*8600*/  ULDC UR4, c[0x0][0x64c] ;  /* 0x0001930000047ab9 */ /* 0x000fe40000000800 */
[----:B------:R-:W-:-:S05]  /*8610*/  IADD3 R5, P1, R18, UR4, RZ ;  /* 0x0000000412057c10 */ /* 0x000fca000ff3e0ff */
[----:B------:R-:W-:-:S04]  /*8620*/  IMAD.X R23, RZ, RZ, R23, P1 ;  /* 0x000000ffff177224 */ /* 0x000fc800008e0617 */
[----:B------:R-:W-:-:S04]  /*8630*/  IMAD.WIDE.U32 R6, R23, UR8, RZ ;  /* 0x0000000817067c25 */ /* 0x000fc8000f8e00ff */
[----:B------:R-:W-:-:S04]  /*8640*/  IMAD.WIDE.U32 R6, P1, R5, UR9, R6 ;  /* 0x0000000905067c25 */ /* 0x000fc8000f820006 */
[----:B------:R-:W-:-:S04]  /*8650*/  IMAD.WIDE.U32 R4, R5, UR8, RZ ;  /* 0x0000000805047c25 */ /* 0x000fc8000f8e00ff */
[----:B------:R-:W-:Y:S01]  /*8660*/  IMAD.MOV.U32 R4, RZ, RZ, R7 ;  /* 0x000000ffff047224 */ /* 0x000fe200078e0007 */
[----:B------:R-:W-:Y:S01]  /*8670*/  IADD3 RZ, P3, R5, R6, RZ ;  /* 0x0000000605ff7210 */ /* 0x000fe20007f7e0ff */
[----:B------:R-:W-:-:S04]  /*8680*/  IMAD.X R5, RZ, RZ, RZ, P1 ;  /* 0x000000ffff057224 */ /* 0x000fc800008e06ff */
[----:B------:R-:W-:-:S08]  /*8690*/  IMAD.WIDE.U32.X R4, R23, UR9, R4, P3 ;  /* 0x0000000917047c25 */ /* 0x000fd000098e0404 */
.L_x_171:
[----:B------:R-:W-:Y:S01]  /*86a0*/  ISETP.NE.AND P1, PT, R2, 0x1, PT ;  /* 0x000000010200780c */ /* 0x000fe20003f25270 */
[----:B------:R-:W-:Y:S01]  /*86b0*/  ULDC UR4, c[0x0][0x648] ;  /* 0x0001920000047ab9 */ /* 0x000fe20000000800 */
[----:B------:R-:W-:Y:S01]  /*86c0*/  LOP3.LUT R20, R20, UR17, RZ, 0xc0, !PT ;  /* 0x0000001114147c12 */ /* 0x000fe2000f8ec0ff */
[----:B------:R-:W-:Y:S01]  /*86d0*/  IMAD.MOV R22, RZ, RZ, -R22 ;  /* 0x000000ffff167224 */ /* 0x000fe200078e0a16 */
[----:B------:R-:W-:Y:S01]  /*86e0*/  SHF.R.U64 R5, R4, UR4, R5 ;  /* 0x0000000404057c19 */ /* 0x000fe20008001205 */
[----:B------:R-:W-:Y:S01]  /*86f0*/  ULDC UR4, c[0x0][0x638] ;  /* 0x00018e0000047ab9 */ /* 0x000fe20000000800 */
[----:B------:R-:W-:Y:S01]  /*8700*/  LOP3.LUT R9, R9, UR16, RZ, 0xc0, !PT ;  /* 0x0000001009097c12 */ /* 0x000fe2000f8ec0ff */
[----:B------:R-:W-:Y:S01]  /*8710*/  ULDC UR5, c[0x0][0x610] ;  /* 0x0001840000057ab9 */ /* 0x000fe20000000800 */
[----:B------:R-:W-:Y:S02]  /*8720*/  IMAD.MOV.U32 R4, RZ, RZ, 0x1 ;  /* 0x00000001ff047424 */ /* 0x000fe400078e00ff */
[----:B------:R-:W-:-:S02]  /*8730*/  IMAD.MOV R7, RZ, RZ, -R5 ;  /* 0x000000ffff077224 */ /* 0x000fc400078e0a05 */
[----:B------:R-:W-:Y:S02]  /*8740*/  IMAD R20, R5, UR18, R20 ;  /* 0x0000001205147c24 */ /* 0x000fe4000f8e0214 */
[----:B0-----:R-:W-:Y:S02]  /*8750*/  @P1 IMAD R15, R21, R22, R14 ;  /* 0x00000016150f1224 */ /* 0x001fe400078e020e */
[----:B------:R-:W-:Y:S01]  /*8760*/  IMAD R18, R7, UR4, R18 ;  /* 0x0000000407127c24 */ /* 0x000fe2000f8e0212 */
[----:B------:R-:W-:Y:S01]  /*8770*/  ULDC UR4, c[0x0][0x600] ;  /* 0x0001800000047ab9 */ /* 0x000fe20000000800 */
[----:B------:R-:W-:Y:S02]  /*8780*/  IMAD R15, R20, UR5, R15 ;  /* 0x00000005140f7c24 */ /* 0x000fe4000f8e020f */
[----:B------:R-:W-:-:S05]  /*8790*/  IMAD R18, R18, UR4, R9 ;  /* 0x0000000412127c24 */ /* 0x000fca000f8e0209 */
[----:B------:R-:W-:Y:S02]  /*87a0*/  SEL R9, R18, R15, !P1 ;  /* 0x0000000f12097207 */ /* 0x000fe40004800000 */
[----:B------:R-:W-:-:S07]  /*87b0*/  SEL R7, R15, R18, !P1 ;  /* 0x000000120f077207 */ /* 0x000fce0004800000 */
.L_x_169:
[----:B------:R-:W-:Y:S05]  /*87c0*/  BSYNC B1 ;  /* 0x0000000000017941 */ /* 0x000fea0003800000 */
.L_x_168:
[----:B------:R-:W-:-:S13]  /*87d0*/  LOP3.LUT P1, RZ, R4, 0xff, RZ, 0xc0, !PT ;  /* 0x000000ff04ff7812 */ /* 0x000fda000782c0ff */
[----:B------:R-:W-:Y:S05]  /*87e0*/  @P1 BRA `(.L_x_172) ;  /* 0xfffffff4004c1947 */ /* 0x000fea000383ffff */
[----:B------:R-:W-:Y:S05]  /*87f0*/  BSYNC B0 ;  /* 0x0000000000007941 */ /* 0x000fea0003800000 */
.L_x_160:
[----:B------:R-:W-:-:S03]  /*8800*/  UMOV UR4, 0xffffffff ;  /* 0xffffffff00047882 */ /* 0x000fc60000000000 */
[----:B------:R-:W-:Y:S05]  /*8810*/  BRA.DIV UR4, `(.L_x_173) ;  /* 0x00000006043c7947 */ /* 0x000fea000b800000 */
[----:B------:R-:W-:-:S13]  /*8820*/  ELECT P6, URZ, PT ;  /* 0x00000000003f782f */ /* 0x000fda00038c0000 */
.L_x_188:
[----:B------:R-:W-:Y:S04]  /*8830*/  BSSY B0, `(.L_x_174) ;  /* 0x0000034000007945 */ /* 0x000fe80003800000 */
[----:B------:R-:W-:Y:S05]  /*8840*/  @!P6 BRA `(.L_x_175) ;  /* 0x0000000000c8e947 */ /* 0x000fea0003800000 */
[----:B------:R-:W-:-:S04]  /*8850*/  LOP3.LUT R19, R19, 0x2, RZ, 0xfc, !PT ;  /* 0x0000000213137812 */ /* 0x000fc800078efcff */
[----:B------:R-:W-:-:S13]  /*8860*/  ISETP.NE.AND P0, PT, R19, 0x3, PT ;  /* 0x000000031300780c */ /* 0x000fda0003f05270 */
[----:B------:R-:W-:Y:S05]  /*8870*/  @!P0 BRA `(.L_x_176) ;  /* 0x0000000000048947 */ /* 0x000fea0003800000 */
[----:B------:R-:W-:Y:S01]  /*8880*/  BPT.TRAP 0x1 ;  /* 0x000000040000795c */ /* 0x000fe20000300000 */
.L_x_176:
[----:B------:R-:W0:Y:S01]  /*8890*/  S2R R3, SR_CgaCtaId ;  /* 0x0000000000037919 */ /* 0x000e220000008800 */
[----:B------:R-:W-:-:S04]  /*88a0*/  MOV R2, 0x400 ;  /* 0x0000040000027802 */ /* 0x000fc80000000f00 */
[----:B0-----:R-:W-:Y:S02]  /*88b0*/  LEA R3, R3, R2, 0x18 ;  /* 0x0000000203037211 */ /* 0x001fe400078ec0ff */
[----:B------:R-:W-:-:S03]  /*88c0*/  SHF.L.U32 R2, R0, 0x1f, RZ ;  /* 0x0000001f00027819 */ /* 0x000fc600000006ff */
[----:B------:R-:W-:-:S04]  /*88d0*/  VIADD R3, R3, 0x28 ;  /* 0x0000002803037836 */ /* 0x000fc80000000000 */
[C---:B------:R-:W-:Y:S02]  /*88e0*/  IMAD R7, R12.reuse, 0x8, R3 ;  /* 0x000000080c077824 */ /* 0x040fe400078e0203 */
[----:B------:R-:W-:Y:S02]  /*88f0*/  VIADD R12, R12, 0x1 ;  /* 0x000000010c0c7836 */ /* 0x000fe40000000000 */
[----:B------:R-:W0:Y:S03]  /*8900*/  SYNCS.PHASECHK.TRANS64.TRYWAIT P0, [R7+URZ], R2 ;  /* 0x00000002070075a7 */ /* 0x000e26000800017f */
[----:B------:R-:W-:-:S04]  /*8910*/  ISETP.NE.AND P1, PT, R12, 0x5, PT ;  /* 0x000000050c00780c */ /* 0x000fc80003f25270 */
[----:B------:R-:W-:Y:S02]  /*8920*/  SEL R5, RZ, 0x1, P1 ;  /* 0x00000001ff057807 */ /* 0x000fe40000800000 */
[----:B------:R-:W-:Y:S02]  /*8930*/  SEL R12, R12, RZ, P1 ;  /* 0x000000ff0c0c7207 */ /* 0x000fe40000800000 */
[----:B------:R-:W-:-:S03]  /*8940*/  LOP3.LUT R5, R0, R5, RZ, 0x3c, !PT ;  /* 0x0000000500057212 */ /* 0x000fc600078e3cff */
[----:B------:R-:W-:Y:S01]  /*8950*/  IMAD R9, R12, 0x8, R3 ;  /* 0x000000080c097824 */ /* 0x000fe200078e0203 */
[----:B------:R-:W-:Y:S01]  /*8960*/  SHF.L.U32 R4, R5, 0x1f, RZ ;  /* 0x0000001f05047819 */ /* 0x000fe200000006ff */
[----:B0-----:R-:W-:Y:S06]  /*8970*/  @!P0 BRA `(.L_x_177) ;  /* 0x0000000400048947 */ /* 0x001fec0003800000 */
.L_x_189:
[----:B------:R-:W1:Y:S01]  /*8980*/  SYNCS.PHASECHK.TRANS64.TRYWAIT P0, [R9+URZ], R4 ;  /* 0x00000004090075a7 */ /* 0x000e62000800017f */
[----:B------:R-:W-:-:S05]  /*8990*/  VIADD R0, R12, 0x1 ;  /* 0x000000010c007836 */ /* 0x000fca0000000000 */
[----:B------:R-:W-:-:S04]  /*89a0*/  ISETP.NE.AND P1, PT, R0, 0x5, PT ;  /* 0x000000050000780c */ /* 0x000fc80003f25270 */
[----:B0-----:R-:W-:Y:S02]  /*89b0*/  SEL R2, RZ, 0x1, P1 ;  /* 0x00000001ff027807 */ /* 0x001fe40000800000 */
[----:B------:R-:W-:Y:S02]  /*89c0*/  SEL R0, R0, RZ, P1 ;  /* 0x000000ff00007207 */ /* 0x000fe40000800000 */
[----:B------:R-:W-:-:S03]  /*89d0*/  LOP3.LUT R7, R5, R2, RZ, 0x3c, !PT ;  /* 0x0000000205077212 */ /* 0x000fc600078e3cff */
[----:B------:R-:W-:Y:S01]  /*89e0*/  IMAD R6, R0, 0x8, R3 ;  /* 0x0000000800067824 */ /* 0x000fe200078e0203 */
[----:B------:R-:W-:Y:S01]  /*89f0*/  SHF.L.U32 R5, R7, 0x1f, RZ ;  /* 0x0000001f07057819 */ /* 0x000fe200000006ff */
[----:B-1----:R-:W-:Y:S06]  /*8a00*/  @!P0 BRA `(.L_x_178) ;  /* 0x0000000000f48947 */ /* 0x002fec0003800000 */
.L_x_190:
[----:B------:R-:W1:Y:S01]  /*8a10*/  SYNCS.PHASECHK.TRANS64.TRYWAIT P0, [R6+URZ], R5 ;  /* 0x00000005060075a7 */ /* 0x000e62000800017f */
[----:B------:R-:W-:-:S05]  /*8a20*/  VIADD R0, R0, 0x1 ;  /* 0x0000000100007836 */ /* 0x000fca0000000000 */
[----:B------:R-:W-:-:S04]  /*8a30*/  ISETP.NE.AND P1, PT, R0, 0x5, PT ;  /* 0x000000050000780c */ /* 0x000fc80003f25270 */
[----:B------:R-:W-:Y:S02]  /*8a40*/  SEL R2, RZ, 0x1, P1 ;  /* 0x00000001ff027807 */ /* 0x000fe40000800000 */
[----:B------:R-:W-:Y:S02]  /*8a50*/  SEL R0, R0, RZ, P1 ;  /* 0x000000ff00007207 */ /* 0x000fe40000800000 */
[----:B------:R-:W-:-:S03]  /*8a60*/  LOP3.LUT R7, R7, R2, RZ, 0x3c, !PT ;  /* 0x0000000207077212 */ /* 0x000fc600078e3cff */
[----:B0-----:R-:W-:Y:S01]  /*8a70*/  IMAD R9, R0, 0x8, R3 ;  /* 0x0000000800097824 */ /* 0x001fe200078e0203 */
[----:B------:R-:W-:Y:S01]  /*8a80*/  SHF.L.U32 R4, R7, 0x1f, RZ ;  /* 0x0000001f07047819 */ /* 0x000fe200000006ff */
[----:B-1----:R-:W-:Y:S06]  /*8a90*/  @!P0 BRA `(.L_x_179) ;  /* 0x0000000000e48947 */ /* 0x002fec0003800000 */
.L_x_191:
[----:B------:R-:W1:Y:S01]  /*8aa0*/  SYNCS.PHASECHK.TRANS64.TRYWAIT P0, [R9+URZ], R4 ;  /* 0x00000004090075a7 */ /* 0x000e62000800017f */
[----:B------:R-:W-:-:S05]  /*8ab0*/  VIADD R0, R0, 0x1 ;  /* 0x0000000100007836 */ /* 0x000fca0000000000 */
[----:B------:R-:W-:-:S04]  /*8ac0*/  ISETP.NE.AND P1, PT, R0, 0x5, PT ;  /* 0x000000050000780c */ /* 0x000fc80003f25270 */
[----:B------:R-:W-:Y:S02]  /*8ad0*/  SEL R2, RZ, 0x1, P1 ;  /* 0x00000001ff027807 */ /* 0x000fe40000800000 */
[----:B------:R-:W-:Y:S02]  /*8ae0*/  SEL R0, R0, RZ, P1 ;  /* 0x000000ff00007207 */ /* 0x000fe40000800000 */
[----:B------:R-:W-:Y:S01]  /*8af0*/  LOP3.LUT R2, R7, R2, RZ, 0x3c, !PT ;  /* 0x0000000207027212 */ /* 0x000fe200078e3cff */
[----:B-1----:R-:W-:Y:S06]  /*8b00*/  @!P0 BRA `(.L_x_180) ;  /* 0x0000000000dc8947 */ /* 0x002fec0003800000 */
.L_x_192:
[----:B------:R-:W-:Y:S01]  /*8b10*/  IMAD R3, R0, 0x8, R3 ;  /* 0x0000000800037824 */ /* 0x000fe200078e0203 */
[----:B------:R-:W-:-:S07]  /*8b20*/  SHF.L.U32 R0, R2, 0x1f, RZ ;  /* 0x0000001f02007819 */ /* 0x000fce00000006ff */
.L_x_181:
[----:B--2---:R2:W3:Y:S02]  /*8b30*/  SYNCS.PHASECHK.TRANS64.TRYWAIT P0, [R3+URZ], R0 ;  /* 0x00000000030075a7 */ /* 0x0044e4000800017f */
[----:B---3--:R-:W-:Y:S05]  /*8b40*/  @!P0 NANOSLEEP.SYNCS 0x989680 ;  /* 0x009896800000895d */ /* 0x008fea0003900000 */
[----:B------:R-:W3:Y:S02]  /*8b50*/  @!P0 SYNCS.PHASECHK.TRANS64 P0, [R3+URZ], R0 ;  /* 0x00000000030085a7 */ /* 0x000ee4000800007f */
[----:B---3--:R-:W-:Y:S05]  /*8b60*/  @!P0 BRA `(.L_x_181) ;  /* 0xfffffffc00f08947 */ /* 0x008fea000383ffff */
.L_x_175:
[----:B------:R-:W-:Y:S05]  /*8b70*/  BSYNC B0 ;  /* 0x0000000000007941 */ /* 0x000fea0003800000 */
.L_x_174:
[----:B------:R-:W-:Y:S05]  /*8b80*/  EXIT ;  /* 0x000000000000794d */ /* 0x000fea0003800000 */
.L_x_17:
[----:B---3--:R3:W4:Y:S02]  /*8b90*/  SYNCS.PHASECHK.TRANS64.TRYWAIT P1, [R3+URZ], R0 ;  /* 0x00000000030075a7 */ /* 0x008724000802017f */
[----:B----4-:R-:W-:Y:S05]  /*8ba0*/  @!P1 NANOSLEEP.SYNCS 0x989680 ;  /* 0x009896800000995d */ /* 0x010fea0003900000 */
[----:B------:R-:W4:Y:S02]  /*8bb0*/  @!P1 SYNCS.PHASECHK.TRANS64 P1, [R3+URZ], R0 ;  /* 0x00000000030095a7 */ /* 0x000f24000802007f */
[----:B----4-:R-:W-:Y:S05]  /*8bc0*/  @!P1 BRA `(.L_x_17) ;  /* 0xfffffffc00f09947 */ /* 0x010fea000383ffff */
[----:B------:R-:W-:Y:S05]  /*8bd0*/  BRA `(.L_x_16) ;  /* 0xffffff8400987947 */ /* 0x000fea000383ffff */
.L_x_22:
[----:B-1----:R-:W-:-:S04]  /*8be0*/  IMAD.U32 R4, RZ, RZ, UR8 ;  /* 0x00000008ff047e24 */ /* 0x002fc8000f8e00ff */
[----:B------:R1:W2:Y:S03]  /*8bf0*/  SYNCS.PHASECHK.TRANS64.TRYWAIT P1, [R4+URZ], R3 ;  /* 0x00000003040075a7 */ /* 0x0002a6000802017f */
[----:B--2---:R-:W-:Y:S05]  /*8c00*/  @!P1 NANOSLEEP.SYNCS 0x989680 ;  /* 0x009896800000995d */ /* 0x004fea0003900000 */
[----:B------:R-:W2:Y:S02]  /*8c10*/  @!P1 SYNCS.PHASECHK.TRANS64 P1, [R4+URZ], R3 ;  /* 0x00000003040095a7 */ /* 0x000ea4000802007f */
[----:B--2---:R-:W-:Y:S05]  /*8c20*/  @!P1 BRA `(.L_x_22) ;  /* 0xfffffffc00ec9947 */ /* 0x004fea000383ffff */
[----:B------:R-:W-:Y:S05]  /*8c30*/  BRA `(.L_x_21) ;  /* 0xffffff8800d87947 */ /* 0x000fea000383ffff */
.L_x_161:
[----:B------:R-:W-:Y:S01]  /*8c40*/  BSSY B1, `(.L_x_182) ;  /* 0x0000006000017945 */ /* 0x000fe20003800000 */
[----:B------:R-:W-:-:S07]  /*8c50*/  IMAD.MOV.U32 R15, RZ, RZ, -0x1 ;  /* 0xffffffffff0f7424 */ /* 0x000fce00078e00ff */
[----:B------:R-:W-:Y:S05]  /*8c60*/  WARPSYNC.COLLECTIVE R15, `(.L_x_183) ;  /* 0x000000000f0c7348 */ /* 0x000fea0003c00000 */
[----:B------:R-:W-:Y:S02]  /*8c70*/  ELECT P6, UR62, PT ;  /* 0x00000000003e782f */ /* 0x000fe400038c0000 */
[----:B------:R-:W-:Y:S01]  /*8c80*/  MOV R14, UR62 ;  /* 0x0000003e000e7c02 */ /* 0x000fe20008000f00 */
[----:B------:R-:W-:Y:S10]  /*8c90*/  ENDCOLLECTIVE ;  /* 0x000000000000791b */ /* 0x000ff40003800000 */
.L_x_183:
[----:B------:R-:W-:Y:S05]  /*8ca0*/  BSYNC B1 ;  /* 0x0000000000017941 */ /* 0x000fea0003800000 */
.L_x_182:
[----:B------:R-:W-:Y:S05]  /*8cb0*/  BRA `(.L_x_184) ;  /* 0xfffffff000247947 */ /* 0x000fea000383ffff */
.L_x_164:
[----:B0-----:R0:W1:Y:S02]  /*8cc0*/  SYNCS.PHASECHK.TRANS64.TRYWAIT P1, [R14+URZ+0x28], R7 ;  /* 0x000028070e0075a7 */ /* 0x001064000802017f */
[----:B-1----:R-:W-:Y:S05]  /*8cd0*/  @!P1 NANOSLEEP.SYNCS 0x989680 ;  /* 0x009896800000995d */ /* 0x002fea0003900000 */
[----:B------:R-:W1:Y:S02]  /*8ce0*/  @!P1 SYNCS.PHASECHK.TRANS64 P1, [R14+URZ+0x28], R7 ;  /* 0x000028070e0095a7 */ /* 0x000e64000802007f */
[----:B-1----:R-:W-:Y:S05]  /*8cf0*/  @!P1 BRA `(.L_x_164) ;  /* 0xfffffffc00f09947 */ /* 0x002fea000383ffff */
[----:B------:R-:W-:Y:S05]  /*8d00*/  BRA `(.L_x_185) ;  /* 0xfffffff000587947 */ /* 0x000fea000383ffff */
.L_x_173:
[----:B------:R-:W-:Y:S01]  /*8d10*/  BSSY B0, `(.L_x_186) ;  /* 0x0000006000007945 */ /* 0x000fe20003800000 */
[----:B------:R-:W-:-:S07]  /*8d20*/  IMAD.MOV.U32 R15, RZ, RZ, -0x1 ;  /* 0xffffffffff0f7424 */ /* 0x000fce00078e00ff */
[----:B------:R-:W-:Y:S05]  /*8d30*/  WARPSYNC.COLLECTIVE R15, `(.L_x_187) ;  /* 0x000000000f0c7348 */ /* 0x000fea0003c00000 */
[----:B------:R-:W-:Y:S02]  /*8d40*/  ELECT P6, UR62, PT ;  /* 0x00000000003e782f */ /* 0x000fe400038c0000 */
[----:B------:R-:W-:Y:S01]  /*8d50*/  MOV R14, UR62 ;  /* 0x0000003e000e7c02 */ /* 0x000fe20008000f00 */
[----:B------:R-:W-:Y:S10]  /*8d60*/  ENDCOLLECTIVE ;  /* 0x000000000000791b */ /* 0x000ff40003800000 */
.L_x_187:
[----:B------:R-:W-:Y:S05]  /*8d70*/  BSYNC B0 ;  /* 0x0000000000007941 */ /* 0x000fea0003800000 */
.L_x_186:
[----:B------:R-:W-:Y:S05]  /*8d80*/  BRA `(.L_x_188) ;  /* 0xfffffff800a87947 */ /* 0x000fea000383ffff */
.L_x_177:
[----:B0-----:R0:W1:Y:S02]  /*8d90*/  SYNCS.PHASECHK.TRANS64.TRYWAIT P0, [R7+URZ], R2 ;  /* 0x00000002070075a7 */ /* 0x001064000800017f */
[----:B-1----:R-:W-:Y:S05]  /*8da0*/  @!P0 NANOSLEEP.SYNCS 0x989680 ;  /* 0x009896800000895d */ /* 0x002fea0003900000 */
[----:B------:R-:W1:Y:S02]  /*8db0*/  @!P0 SYNCS.PHASECHK.TRANS64 P0, [R7+URZ], R2 ;  /* 0x00000002070085a7 */ /* 0x000e64000800007f */
[----:B-1----:R-:W-:Y:S05]  /*8dc0*/  @!P0 BRA `(.L_x_177) ;  /* 0xfffffffc00f08947 */ /* 0x002fea000383ffff */
[----:B------:R-:W-:Y:S05]  /*8dd0*/  BRA `(.L_x_189) ;  /* 0xfffffff800e87947 */ /* 0x000fea000383ffff */
.L_x_178:
[----:B0-----:R0:W1:Y:S02]  /*8de0*/  SYNCS.PHASECHK.TRANS64.TRYWAIT P0, [R9+URZ], R4 ;  /* 0x00000004090075a7 */ /* 0x001064000800017f */
[----:B-1----:R-:W-:Y:S05]  /*8df0*/  @!P0 NANOSLEEP.SYNCS 0x989680 ;  /* 0x009896800000895d */ /* 0x002fea0003900000 */
[----:B------:R-:W1:Y:S02]  /*8e00*/  @!P0 SYNCS.PHASECHK.TRANS64 P0, [R9+URZ], R4 ;  /* 0x00000004090085a7 */ /* 0x000e64000800007f */
[----:B-1----:R-:W-:Y:S05]  /*8e10*/  @!P0 BRA `(.L_x_178) ;  /* 0xfffffffc00f08947 */ /* 0x002fea000383ffff */
[----:B------:R-:W-:Y:S05]  /*8e20*/  BRA `(.L_x_190) ;  /* 0xfffffff800f87947 */ /* 0x000fea000383ffff */
.L_x_179:
[----:B0-----:R0:W1:Y:S02]  /*8e30*/  SYNCS.PHASECHK.TRANS64.TRYWAIT P0, [R6+URZ], R5 ;  /* 0x00000005060075a7 */ /* 0x001064000800017f */
[----:B-1----:R-:W-:Y:S05]  /*8e40*/  @!P0 NANOSLEEP.SYNCS 0x989680 ;  /* 0x009896800000895d */ /* 0x002fea0003900000 */
[----:B------:R-:W1:Y:S02]  /*8e50*/  @!P0 SYNCS.PHASECHK.TRANS64 P0, [R6+URZ], R5 ;  /* 0x00000005060085a7 */ /* 0x000e64000800007f */
[----:B-1----:R-:W-:Y:S05]  /*8e60*/  @!P0 BRA `(.L_x_179) ;  /* 0xfffffffc00f08947 */ /* 0x002fea000383ffff */
[----:B------:R-:W-:Y:S05]  /*8e70*/  BRA `(.L_x_191) ;  /* 0xfffffffc00087947 */ /* 0x000fea000383ffff */
.L_x_180:
[----:B-1----:R1:W2:Y:S02]  /*8e80*/  SYNCS.PHASECHK.TRANS64.TRYWAIT P0, [R9+URZ], R4 ;  /* 0x00000004090075a7 */ /* 0x0022a4000800017f */
[----:B--2---:R-:W-:Y:S05]  /*8e90*/  @!P0 NANOSLEEP.SYNCS 0x989680 ;  /* 0x009896800000895d */ /* 0x004fea0003900000 */
[----:B------:R-:W2:Y:S02]  /*8ea0*/  @!P0 SYNCS.PHASECHK.TRANS64 P0, [R9+URZ], R4 ;  /* 0x00000004090085a7 */ /* 0x000ea4000800007f */
[----:B--2---:R-:W-:Y:S05]  /*8eb0*/  @!P0 BRA `(.L_x_180) ;  /* 0xfffffffc00f08947 */ /* 0x004fea000383ffff */
[----:B------:R-:W-:Y:S05]  /*8ec0*/  BRA `(.L_x_192) ;  /* 0xfffffffc00107947 */ /* 0x000fea000383ffff */
.L_x_193:
[----:B------:R-:W-:-:S00]  /*8ed0*/  BRA `(.L_x_193) ;  /* 0xfffffffc00fc7947 */ /* 0x000fc0000383ffff */
[----:B------:R-:W-:-:S00]  /*8ee0*/  NOP ;  /* 0x0000000000007918 */ /* 0x000fc00000000000 */
        /* <DEDUP_REMOVED lines=9> */
.L_x_194:


//--------------------- .nv.global.init           --------------------------
	.section	.nv.global.init,"aw",@progbits
.nv.global.init:
	.type		$str$22,@object
	.size		$str$22,($str$23 - $str$22)
$str$22:
        /*0000*/ 	.byte	0x6b, 0x5f, 0x74, 0x69, 0x6c, 0x65, 0x5f, 0x63, 0x6f, 0x75, 0x6e, 0x74, 0x20, 0x3e, 0x3d, 0x20
        /*0010*/ 	.byte	0x31, 0x00
	.type		$str$23,@object
	.size		$str$23,(__unnamed_1 - $str$23)
$str$23:
        /*0012*/ 	.byte	0x2f, 0x74, 0x6d, 0x70, 0x2f, 0x63, 0x75, 0x74, 0x6c, 0x61, 0x73, 0x73, 0x5f, 0x73, 0x77, 0x65
        /*0022*/ 	.byte	0x65, 0x70, 0x5f, 0x73, 0x72, 0x63, 0x2f, 0x69, 0x6e, 0x63, 0x6c, 0x75, 0x64, 0x65, 0x2f, 0x63
        /*0032*/ 	.byte	0x75, 0x74, 0x6c, 0x61, 0x73, 0x73, 0x2f, 0x67, 0x65, 0x6d, 0x6d, 0x2f, 0x63, 0x6f, 0x6c, 0x6c
        /*0042*/ 	.byte	0x65, 0x63, 0x74, 0x69, 0x76, 0x65, 0x2f, 0x73, 0x6d, 0x39, 0x30, 0x5f, 0x6d, 0x6d, 0x61, 0x5f
        /*0052*/ 	.byte	0x74, 0x6d, 0x61, 0x5f, 0x67, 0x6d, 0x6d, 0x61, 0x5f, 0x73, 0x73, 0x5f, 0x77, 0x61, 0x72, 0x70
        /*0062*/ 	.byte	0x73, 0x70, 0x65, 0x63, 0x69, 0x61, 0x6c, 0x69, 0x7a, 0x65, 0x64, 0x2e, 0x68, 0x70, 0x70, 0x00
	.type		__unnamed_1,@object
	.size		__unnamed_1,(.L_0 - __unnamed_1)
__unnamed_1:
        /*0072*/ 	.byte	0x76, 0x6f, 0x69, 0x64, 0x20, 0x63, 0x75, 0x74, 0x6c, 0x61, 0x73, 0x73, 0x3a, 0x3a, 0x67, 0x65
        /* <DEDUP_REMOVED lines=179> */
        /*0bb2*/ 	.byte	0x64, 0x65, 0x6e, 0x74, 0x69, 0x74, 0x79, 0x5d, 0x00
.L_0:


//--------------------- .nv.shared._ZN7cutlass13device_kernelINS_4gemm6kernel13GemmUniversalIN4cute5tupleIJiiiiEEENS1_10collective13CollectiveMmaINS1_34MainloopSm90TmaGmmaWarpSpecializedILi5ENS5_IJNS4_1CILi1EEESB_SB_EEENS1_35KernelTmaWarpSpecializedCooperativeEEENS5_IJNSA_ILi256EEENSA_ILi64EEESG_EEENS_6half_tENS5_IJlSB_lEEESI_SJ_NS4_8TiledMMAINS4_8MMA_AtomIJNS4_4SM904GMMA25MMA_64x64x16_F32F16F16_SSILNSN_5MajorE0ELSP_0ELNSN_7ScaleInE1ELSQ_1EEEEEENS4_6LayoutINS5_IJNSA_ILi2EEESB_SB_EEENS5_IJSB_NSA_ILi0EEESW_EEEEENS5_IJNS4_10UnderscoreESZ_SZ_EEEEENS4_13SM90_TMA_LOADENS4_14ComposedLayoutINS4_7SwizzleILi3ELi4ELi3EEENS4_18smem_ptr_flag_bitsILi16EEENST_INS5_IJNSA_ILi8EEESG_EEENS5_IJSG_SB_EEEEEEEvNS4_8identityES12_S1C_vS1D_EENS_8epilogue10collective6detail29Sm90TmaWarpSpecializedAdapterINS1G_15DefaultEpilogueISI_SJ_SJ_NS1F_6thread17LinearCombinationISI_Li1EffLNS1K_9ScaleType4KindE0ELNS_15FloatRoundStyleE2ESI_EENS1_15EpilogueDefaultEEEEEvvEEEEvNT_6ParamsE --------------------------
	.section	.nv.shared._ZN7cutlass13device_kernelINS_4gemm6kernel13GemmUniversalIN4cute5tupleIJiiiiEEENS1_10collective13CollectiveMmaINS1_34MainloopSm90TmaGmmaWarpSpecializedILi5ENS5_IJNS4_1CILi1EEESB_SB_EEENS1_35KernelTmaWarpSpecializedCooperativeEEENS5_IJNSA_ILi256EEENSA_ILi64EEESG_EEENS_6half_tENS5_IJlSB_lEEESI_SJ_NS4_8TiledMMAINS4_8MMA_AtomIJNS4_4SM904GMMA25MMA_64x64x16_F32F16F16_SSILNSN_5MajorE0ELSP_0ELNSN_7ScaleInE1ELSQ_1EEEEEENS4_6LayoutINS5_IJNSA_ILi2EEESB_SB_EEENS5_IJSB_NSA_ILi0EEESW_EEEEENS5_IJNS4_10UnderscoreESZ_SZ_EEEEENS4_13SM90_TMA_LOADENS4_14ComposedLayoutINS4_7SwizzleILi3ELi4ELi3EEENS4_18smem_ptr_flag_bitsILi16EEENST_INS5_IJNSA_ILi8EEESG_EEENS5_IJSG_SB_EEEEEEEvNS4_8identityES12_S1C_vS1D_EENS_8epilogue10collective6detail29Sm90TmaWarpSpecializedAdapterINS1G_15DefaultEpilogueISI_SJ_SJ_NS1F_6thread17LinearCombinationISI_Li1EffLNS1K_9ScaleType4KindE0ELNS_15FloatRoundStyleE2ESI_EENS1_15EpilogueDefaultEEEEEvvEEEEvNT_6ParamsE,"aw",@nobits
	.sectionflags	@""
	.align	16
	.zero		1024


//--------------------- .nv.shared.reserved.0     --------------------------
	.section	.nv.shared.reserved.0,"aw",@nobits
	.weak		__nv_reservedSMEM_offset_0_alias
	.size		__nv_reservedSMEM_offset_0_alias, 0, 0
	.other		__nv_reservedSMEM_offset_0_alias,@"STO_CUDA_RESERVED_SHARED STV_DEFAULT"
__nv_reservedSMEM_offset_0_alias:
	.zero		0


//--------------------- .nv.global                --------------------------
	.section	.nv.global,"aw",@nobits
.nv.global:
	.type		_ZN40_INTERNAL_1f4f834d_4_k_cu_c65210fa_246454cute1_E,@object
	.size		_ZN40_INTERNAL_1f4f834d_4_k_cu_c65210fa_246454cute1_E,(_ZN40_INTERNAL_1f4f834d_4_k_cu_c65210fa_246454cuda3std3__45__cpo6cbeginE - _ZN40_INTERNAL_1f4f834d_4_k_cu_c65210fa_246454cute1_E)
_ZN40_INTERNAL_1f4f834d_4_k_cu_c65210fa_246454cute1_E:
	.zero		1
	.type		_ZN40_INTERNAL_1f4f834d_4_k_cu_c65210fa_246454cuda3std3__45__cpo6cbeginE,@object
	.size		_ZN40_INTERNAL_1f4f834d_4_k_cu_c65210fa_246454cuda3std3__45__cpo6cbeginE,(_ZN40_INTERNAL_1f4f834d_4_k_cu_c65210fa_246454cuda3std3__48in_placeE - _ZN40_INTERNAL_1f4f834d_4_k_cu_c65210fa_246454cuda3std3__45__cpo6cbeginE)
_ZN40_INTERNAL_1f4f834d_4_k_cu_c65210fa_246454cuda3std3__45__cpo6cbeginE:
	.zero		1
	.type		_ZN40_INTERNAL_1f4f834d_4_k_cu_c65210fa_246454cuda3std3__48in_placeE,@object
	.size		_ZN40_INTERNAL_1f4f834d_4_k_cu_c65210fa_246454cuda3std3__48in_placeE,(_ZN40_INTERNAL_1f4f834d_4_k_cu_c65210fa_246454cuda3std6ranges3__45__cpo9iter_moveE - _ZN40_INTERNAL_1f4f834d_4_k_cu_c65210fa_246454cuda3std3__48in_placeE)
_ZN40_INTERNAL_1f4f834d_4_k_cu_c65210fa_246454cuda3std3__48in_placeE:
	.zero		1
	.type		_ZN40_INTERNAL_1f4f834d_4_k_cu_c65210fa_246454cuda3std6ranges3__45__cpo9iter_moveE,@object
	.size		_ZN40_INTERNAL_1f4f834d_4_k_cu_c65210fa_246454cuda3std6ranges3__45__cpo9iter_moveE,(_ZN40_INTERNAL_1f4f834d_4_k_cu_c65210fa_246454cuda3std3__45__cpo5beginE - _ZN40_INTERNAL_1f4f834d_4_k_cu_c65210fa_246454cuda3std6ranges3__45__cpo9iter_moveE)
_ZN40_INTERNAL_1f4f834d_4_k_cu_c65210fa_246454cuda3std6ranges3__45__cpo9iter_moveE:
	.zero		1
	.type		_ZN40_INTERNAL_1f4f834d_4_k_cu_c65210fa_246454cuda3std3__45__cpo5beginE,@object
	.size		_ZN40_INTERNAL_1f4f834d_4_k_cu_c65210fa_246454cuda3std3__45__cpo5beginE,(_ZN40_INTERNAL_1f4f834d_4_k_cu_c65210fa_246454cuda3std3__442_GLOBAL__N__1f4f834d_4_k_cu_c65210fa_246456ignoreE - _ZN40_INTERNAL_1f4f834d_4_k_cu_c65210fa_246454cuda3std3__45__cpo5beginE)
_ZN40_INTERNAL_1f4f834d_4_k_cu_c65210fa_246454cuda3std3__45__cpo5beginE:
	.zero		1
	.type		_ZN40_INTERNAL_1f4f834d_4_k_cu_c65210fa_246454cuda3std3__442_GLOBAL__N__1f4f834d_4_k_cu_c65210fa_246456ignoreE,@object
	.size		_ZN40_INTERNAL_1f4f834d_4_k_cu_c65210fa_246454cuda3std3__442_GLOBAL__N__1f4f834d_4_k_cu_c65210fa_246456ignoreE,(_ZN40_INTERNAL_1f4f834d_4_k_cu_c65210fa_246454cute7productE - _ZN40_INTERNAL_1f4f834d_4_k_cu_c65210fa_246454cuda3std3__442_GLOBAL__N__1f4f834d_4_k_cu_c65210fa_246456ignoreE)
_ZN40_INTERNAL_1f4f834d_4_k_cu_c65210fa_246454cuda3std3__442_GLOBAL__N__1f4f834d_4_k_cu_c65210fa_246456ignoreE:
	.zero		1
	.type		_ZN40_INTERNAL_1f4f834d_4_k_cu_c65210fa_246454cute7productE,@object
	.size		_ZN40_INTERNAL_1f4f834d_4_k_cu_c65210fa_246454cute7productE,(_ZN40_INTERNAL_1f4f834d_4_k_cu_c65210fa_246454cuda3std3__45__cpo3endE - _ZN40_INTERNAL_1f4f834d_4_k_cu_c65210fa_246454cute7productE)
_ZN40_INTERNAL_1f4f834d_4_k_cu_c65210fa_246454cute7productE:
	.zero		1
	.type		_ZN40_INTERNAL_1f4f834d_4_k_cu_c65210fa_246454cuda3std3__45__cpo3endE,@object
	.size		_ZN40_INTERNAL_1f4f834d_4_k_cu_c65210fa_246454cuda3std3__45__cpo3endE,(_ZN40_INTERNAL_1f4f834d_4_k_cu_c65210fa_246454cuda3std3__419piecewise_constructE - _ZN40_INTERNAL_1f4f834d_4_k_cu_c65210fa_246454cuda3std3__45__cpo3endE)
_ZN40_INTERNAL_1f4f834d_4_k_cu_c65210fa_246454cuda3std3__45__cpo3endE:
	.zero		1
	.type		_ZN40_INTERNAL_1f4f834d_4_k_cu_c65210fa_246454cuda3std3__419piecewise_constructE,@object
	.size		_ZN40_INTERNAL_1f4f834d_4_k_cu_c65210fa_246454cuda3std3__419piecewise_constructE,(_ZN40_INTERNAL_1f4f834d_4_k_cu_c65210fa_246454cuda3std3__45__cpo4cendE - _ZN40_INTERNAL_1f4f834d_4_k_cu_c65210fa_246454cuda3std3__419piecewise_constructE)
_ZN40_INTERNAL_1f4f834d_4_k_cu_c65210fa_246454cuda3std3__419piecewise_constructE:
	.zero		1
	.type		_ZN40_INTERNAL_1f4f834d_4_k_cu_c65210fa_246454cuda3std3__45__cpo4cendE,@object
	.size		_ZN40_INTERNAL_1f4f834d_4_k_cu_c65210fa_246454cuda3std3__45__cpo4cendE,(_ZN40_INTERNAL_1f4f834d_4_k_cu_c65210fa_246454cuda3std6ranges3__45__cpo4swapE - _ZN40_INTERNAL_1f4f834d_4_k_cu_c65210fa_246454cuda3std3__45__cpo4cendE)
_ZN40_INTERNAL_1f4f834d_4_k_cu_c65210fa_246454cuda3std3__45__cpo4cendE:
	.zero		1
	.type		_ZN40_INTERNAL_1f4f834d_4_k_cu_c65210fa_246454cuda3std6ranges3__45__cpo4swapE,@object
	.size		_ZN40_INTERNAL_1f4f834d_4_k_cu_c65210fa_246454cuda3std6ranges3__45__cpo4swapE,(.L_8 - _ZN40_INTERNAL_1f4f834d_4_k_cu_c65210fa_246454cuda3std6ranges3__45__cpo4swapE)
_ZN40_INTERNAL_1f4f834d_4_k_cu_c65210fa_246454cuda3std6ranges3__45__cpo4swapE:
	.zero		1
.L_8:


//--------------------- .nv.constant0._ZN7cutlass13device_kernelINS_4gemm6kernel13GemmUniversalIN4cute5tupleIJiiiiEEENS1_10collective13CollectiveMmaINS1_34MainloopSm90TmaGmmaWarpSpecializedILi5ENS5_IJNS4_1CILi1EEESB_SB_EEENS1_35KernelTmaWarpSpecializedCooperativeEEENS5_IJNSA_ILi256EEENSA_ILi64EEESG_EEENS_6half_tENS5_IJlSB_lEEESI_SJ_NS4_8TiledMMAINS4_8MMA_AtomIJNS4_4SM904GMMA25MMA_64x64x16_F32F16F16_SSILNSN_5MajorE0ELSP_0ELNSN_7ScaleInE1ELSQ_1EEEEEENS4_6LayoutINS5_IJNSA_ILi2EEESB_SB_EEENS5_IJSB_NSA_ILi0EEESW_EEEEENS5_IJNS4_10UnderscoreESZ_SZ_EEEEENS4_13SM90_TMA_LOADENS4_14ComposedLayoutINS4_7SwizzleILi3ELi4ELi3EEENS4_18smem_ptr_flag_bitsILi16EEENST_INS5_IJNSA_ILi8EEESG_EEENS5_IJSG_SB_EEEEEEEvNS4_8identityES12_S1C_vS1D_EENS_8epilogue10collective6detail29Sm90TmaWarpSpecializedAdapterINS1G_15DefaultEpilogueISI_SJ_SJ_NS1F_6thread17LinearCombinationISI_Li1EffLNS1K_9ScaleType4KindE0ELNS_15FloatRoundStyleE2ESI_EENS1_15EpilogueDefaultEEEEEvvEEEEvNT_6ParamsE --------------------------
	.section	.nv.constant0._ZN7cutlass13device_kernelINS_4gemm6kernel13GemmUniversalIN4cute5tupleIJiiiiEEENS1_10collective13CollectiveMmaINS1_34MainloopSm90TmaGmmaWarpSpecializedILi5ENS5_IJNS4_1CILi1EEESB_SB_EEENS1_35KernelTmaWarpSpecializedCooperativeEEENS5_IJNSA_ILi256EEENSA_ILi64EEESG_EEENS_6half_tENS5_IJlSB_lEEESI_SJ_NS4_8TiledMMAINS4_8MMA_AtomIJNS4_4SM904GMMA25MMA_64x64x16_F32F16F16_SSILNSN_5MajorE0ELSP_0ELNSN_7ScaleInE1ELSQ_1EEEEEENS4_6LayoutINS5_IJNSA_ILi2EEESB_SB_EEENS5_IJSB_NSA_ILi0EEESW_EEEEENS5_IJNS4_10UnderscoreESZ_SZ_EEEEENS4_13SM90_TMA_LOADENS4_14ComposedLayoutINS4_7SwizzleILi3ELi4ELi3EEENS4_18smem_ptr_flag_bitsILi16EEENST_INS5_IJNSA_ILi8EEESG_EEENS5_IJSG_SB_EEEEEEEvNS4_8identityES12_S1C_vS1D_EENS_8epilogue10collective6detail29Sm90TmaWarpSpecializedAdapterINS1G_15DefaultEpilogueISI_SJ_SJ_NS1F_6thread17LinearCombinationISI_Li1EffLNS1K_9ScaleType4KindE0ELNS_15FloatRoundStyleE2ESI_EENS1_15EpilogueDefaultEEEEEvvEEEEvNT_6ParamsE,"a",@progbits
	.sectionflags	@""
	.align	4
.nv.constant0._ZN7cutlass13device_kernelINS_4gemm6kernel13GemmUniversalIN4cute5tupleIJiiiiEEENS1_10collective13CollectiveMmaINS1_34MainloopSm90TmaGmmaWarpSpecializedILi5ENS5_IJNS4_1CILi1EEESB_SB_EEENS1_35KernelTmaWarpSpecializedCooperativeEEENS5_IJNSA_ILi256EEENSA_ILi64EEESG_EEENS_6half_tENS5_IJlSB_lEEESI_SJ_NS4_8TiledMMAINS4_8MMA_AtomIJNS4_4SM904GMMA25MMA_64x64x16_F32F16F16_SSILNSN_5MajorE0ELSP_0ELNSN_7ScaleInE1ELSQ_1EEEEEENS4_6LayoutINS5_IJNSA_ILi2EEESB_SB_EEENS5_IJSB_NSA_ILi0EEESW_EEEEENS5_IJNS4_10UnderscoreESZ_SZ_EEEEENS4_13SM90_TMA_LOADENS4_14ComposedLayoutINS4_7SwizzleILi3ELi4ELi3EEENS4_18smem_ptr_flag_bitsILi16EEENST_INS5_IJNSA_ILi8EEESG_EEENS5_IJSG_SB_EEEEEEEvNS4_8identityES12_S1C_vS1D_EENS_8epilogue10collective6detail29Sm90TmaWarpSpecializedAdapterINS1G_15DefaultEpilogueISI_SJ_SJ_NS1F_6thread17LinearCombinationISI_Li1EffLNS1K_9ScaleType4KindE0ELNS_15FloatRoundStyleE2ESI_EENS1_15EpilogueDefaultEEEEEvvEEEEvNT_6ParamsE:
	.zero		1664


//--------------------- SYMBOLS --------------------------

	.type		.nv.reservedSmem.offset0,@object
	.size		.nv.reservedSmem.offset0,0x4
	.type		__assertfail,@function
